// auto-generated by cutlass_sweep.gemm — config: {"arch": "sm_100", "cluster_m": 1, "cluster_n": 1, "dtype": "e4m3", "dtype_b": "e4m3", "layout": "nt", "stages": 7, "tile_k": 64, "tile_m": 64, "tile_n": 64}
#include "cutlass/cutlass.h"
#include "cutlass/gemm/collective/collective_builder.hpp"
#include "cutlass/gemm/device/gemm_universal_adapter.h"
#include "cutlass/gemm/kernel/gemm_universal.hpp"
#include "cutlass/epilogue/collective/collective_builder.hpp"

using ElemA = cutlass::float_e4m3_t;
using ElemB = cutlass::float_e4m3_t;
using ElemCD = cutlass::float_e4m3_t;
using Acc  = float;
using TileShape    = cute::Shape<cute::_64, cute::_64, cute::_64>;
using ClusterShape = cute::Shape<cute::_1, cute::_1, cute::_1>;

using CollectiveEpilogue = typename cutlass::epilogue::collective::CollectiveBuilder<
    cutlass::arch::Sm100, cutlass::arch::OpClassTensorOp,
    TileShape, ClusterShape,
    cutlass::epilogue::collective::EpilogueTileAuto,
    Acc, Acc,
    ElemCD, cutlass::layout::RowMajor, 128 / cutlass::sizeof_bits<ElemCD>::value,
    ElemCD, cutlass::layout::RowMajor, 128 / cutlass::sizeof_bits<ElemCD>::value,
    cutlass::epilogue::collective::EpilogueScheduleAuto
  >::CollectiveOp;

using CollectiveMainloop = typename cutlass::gemm::collective::CollectiveBuilder<
    cutlass::arch::Sm100, cutlass::arch::OpClassTensorOp,
    ElemA, cutlass::layout::RowMajor, 128 / cutlass::sizeof_bits<ElemA>::value,
    ElemB, cutlass::layout::ColumnMajor, 128 / cutlass::sizeof_bits<ElemB>::value,
    Acc,
    TileShape, ClusterShape,
    cutlass::gemm::collective::StageCount<7>,
    cutlass::gemm::collective::KernelScheduleAuto
  >::CollectiveOp;

using GemmKernel = cutlass::gemm::kernel::GemmUniversal<
    cute::Shape<int,int,int,int>,
    CollectiveMainloop,
    CollectiveEpilogue
>;
using Gemm = cutlass::gemm::device::GemmUniversalAdapter<GemmKernel>;

// Force the device kernel symbol into the cubin without needing a host main.
auto* _anchor = &cutlass::device_kernel<GemmKernel>;


// ===== COMPILED SASS (sm_100a) =====

	.target	sm_100a

	.elftype	@"ET_EXEC"


//--------------------- .note.nv.tkinfo           --------------------------
	.section	.note.nv.tkinfo,"",@"SHT_NOTE"
	.sectionflags	@"SHF_NOTE_NV_TKINFO"
	.tkinfo
        /*0018*/ 	.word	0x00000002
        /*0030*/ 	.string	""
        /*0030*/ 	.string	"ptxas"
        /*0030*/ 	.string	"Cuda compilation tools, release 13.0, V13.0.88"
        /*0030*/ 	.string	"Build cuda_13.0.r13.0/compiler.36424714_0"
        /*0030*/ 	.string	"-arch sm_100a -m 64 "



//--------------------- .note.nv.cuinfo           --------------------------
	.section	.note.nv.cuinfo,"",@"SHT_NOTE"
	.sectionflags	@"SHF_NOTE_NV_CUINFO"
        /*0018*/ 	.short	0x0002
        /*001a*/ 	.short	0x0064
        /*001c*/ 	.short	0x0082
	.zero		2


//--------------------- .nv.info                  --------------------------
	.section	.nv.info,"",@"SHT_CUDA_INFO"
	.align	4


	//----- nvinfo : EIATTR_REGCOUNT
	.align		4
        /*0000*/ 	.byte	0x04, 0x2f
        /*0002*/ 	.short	(.L_19 - .L_18)
	.align		4
.L_18:
        /*0004*/ 	.word	index@(_ZN7cutlass13device_kernelINS_4gemm6kernel13GemmUniversalIN4cute5tupleIJiiiiEEENS1_10collective13CollectiveMmaINS1_35MainloopSm100TmaUmmaWarpSpecializedILi7ELi2ELi4ENS5_IJNS4_1CILi1EEESB_SB_EEEEENS5_IJNSA_ILi64EEESE_SE_EEENS_12float_e4m3_tENS5_IJlSB_lEEESG_SH_NS4_8TiledMMAINS4_8MMA_AtomIJNS4_10MMA_TraitsINS4_19SM100_MMA_F8F6F4_SSEJSG_SG_fSE_SE_NS4_17integral_constantINS4_4UMMA5MajorELSO_0EEESP_NSM_INSN_7ScaleInELSQ_0EEESR_EEEEEENS4_6LayoutISC_NS5_IJNSA_ILi0EEESV_SV_EEEEENS5_IJNS4_10UnderscoreESY_SY_EEEEENS4_13SM90_TMA_LOADENS4_14ComposedLayoutINS4_7SwizzleILi2ELi4ELi3EEENS4_18smem_ptr_flag_bitsILi8EEENSU_INS5_IJNSA_ILi8EEESE_EEENS5_IJSE_SB_EEEEEEEvNS4_8identityES11_S1B_vS1C_EENS_8epilogue10collective18CollectiveEpilogueINS1E_23Sm100TmaWarpSpecializedILi1ELi1ELi32ELb0ELb0EEEJSF_NS5_IJNSU_ISE_SB_EES1J_EEESG_SH_SG_SH_NS1E_6fusion15FusionCallbacksIS1I_NS1L_17LinearCombinationISG_fSG_fLNS_15FloatRoundStyleE2EEESF_S1K_JEEENS4_5SM1004TMEM4LOAD26SM100_TMEM_LOAD_16dp32b32xES11_S1B_NS4_39AutoVectorizingCopyWithAssumedAlignmentILi128EEENS4_14SM90_TMA_STOREES1B_S1W_S1W_EEEvvEEEEvNT_6ParamsE)
        /*0008*/ 	.word	0x00000078


	//----- nvinfo : EIATTR_FRAME_SIZE
	.align		4
.L_19:
        /*000c*/ 	.byte	0x04, 0x11
        /*000e*/ 	.short	(.L_21 - .L_20)
	.align		4
.L_20:
        /*0010*/ 	.word	index@($__internal_2_$__cuda_sm10x_tcgen05_guardrail_trap_unallocated_columns_being_dealloced)
        /*0014*/ 	.word	0x00000000


	//----- nvinfo : EIATTR_FRAME_SIZE
	.align		4
.L_21:
        /*0018*/ 	.byte	0x04, 0x11
        /*001a*/ 	.short	(.L_23 - .L_22)
	.align		4
.L_22:
        /*001c*/ 	.word	index@($__internal_1_$__cuda_sm10x_tcgen05_guardrail_trap_phase_invalid_during_alloc)
        /*0020*/ 	.word	0x00000000


	//----- nvinfo : EIATTR_FRAME_SIZE
	.align		4
.L_23:
        /*0024*/ 	.byte	0x04, 0x11
        /*0026*/ 	.short	(.L_25 - .L_24)
	.align		4
.L_24:
        /*0028*/ 	.word	index@($__internal_0_$__cuda_sm10x_tcgen05_guardrail_trap_col_being_dealloced_not_returned_by_alloc)
        /*002c*/ 	.word	0x00000000


	//----- nvinfo : EIATTR_FRAME_SIZE
	.align		4
.L_25:
        /*0030*/ 	.byte	0x04, 0x11
        /*0032*/ 	.short	(.L_27 - .L_26)
	.align		4
.L_26:
        /*0034*/ 	.word	index@(_ZN7cutlass13device_kernelINS_4gemm6kernel13GemmUniversalIN4cute5tupleIJiiiiEEENS1_10collective13CollectiveMmaINS1_35MainloopSm100TmaUmmaWarpSpecializedILi7ELi2ELi4ENS5_IJNS4_1CILi1EEESB_SB_EEEEENS5_IJNSA_ILi64EEESE_SE_EEENS_12float_e4m3_tENS5_IJlSB_lEEESG_SH_NS4_8TiledMMAINS4_8MMA_AtomIJNS4_10MMA_TraitsINS4_19SM100_MMA_F8F6F4_SSEJSG_SG_fSE_SE_NS4_17integral_constantINS4_4UMMA5MajorELSO_0EEESP_NSM_INSN_7ScaleInELSQ_0EEESR_EEEEEENS4_6LayoutISC_NS5_IJNSA_ILi0EEESV_SV_EEEEENS5_IJNS4_10UnderscoreESY_SY_EEEEENS4_13SM90_TMA_LOADENS4_14ComposedLayoutINS4_7SwizzleILi2ELi4ELi3EEENS4_18smem_ptr_flag_bitsILi8EEENSU_INS5_IJNSA_ILi8EEESE_EEENS5_IJSE_SB_EEEEEEEvNS4_8identityES11_S1B_vS1C_EENS_8epilogue10collective18CollectiveEpilogueINS1E_23Sm100TmaWarpSpecializedILi1ELi1ELi32ELb0ELb0EEEJSF_NS5_IJNSU_ISE_SB_EES1J_EEESG_SH_SG_SH_NS1E_6fusion15FusionCallbacksIS1I_NS1L_17LinearCombinationISG_fSG_fLNS_15FloatRoundStyleE2EEESF_S1K_JEEENS4_5SM1004TMEM4LOAD26SM100_TMEM_LOAD_16dp32b32xES11_S1B_NS4_39AutoVectorizingCopyWithAssumedAlignmentILi128EEENS4_14SM90_TMA_STOREES1B_S1W_S1W_EEEvvEEEEvNT_6ParamsE)
        /*0038*/ 	.word	0x00000000


	//----- nvinfo : EIATTR_MIN_STACK_SIZE
	.align		4
.L_27:
        /*003c*/ 	.byte	0x04, 0x12
        /*003e*/ 	.short	(.L_29 - .L_28)
	.align		4
.L_28:
        /*0040*/ 	.word	index@(_ZN7cutlass13device_kernelINS_4gemm6kernel13GemmUniversalIN4cute5tupleIJiiiiEEENS1_10collective13CollectiveMmaINS1_35MainloopSm100TmaUmmaWarpSpecializedILi7ELi2ELi4ENS5_IJNS4_1CILi1EEESB_SB_EEEEENS5_IJNSA_ILi64EEESE_SE_EEENS_12float_e4m3_tENS5_IJlSB_lEEESG_SH_NS4_8TiledMMAINS4_8MMA_AtomIJNS4_10MMA_TraitsINS4_19SM100_MMA_F8F6F4_SSEJSG_SG_fSE_SE_NS4_17integral_constantINS4_4UMMA5MajorELSO_0EEESP_NSM_INSN_7ScaleInELSQ_0EEESR_EEEEEENS4_6LayoutISC_NS5_IJNSA_ILi0EEESV_SV_EEEEENS5_IJNS4_10UnderscoreESY_SY_EEEEENS4_13SM90_TMA_LOADENS4_14ComposedLayoutINS4_7SwizzleILi2ELi4ELi3EEENS4_18smem_ptr_flag_bitsILi8EEENSU_INS5_IJNSA_ILi8EEESE_EEENS5_IJSE_SB_EEEEEEEvNS4_8identityES11_S1B_vS1C_EENS_8epilogue10collective18CollectiveEpilogueINS1E_23Sm100TmaWarpSpecializedILi1ELi1ELi32ELb0ELb0EEEJSF_NS5_IJNSU_ISE_SB_EES1J_EEESG_SH_SG_SH_NS1E_6fusion15FusionCallbacksIS1I_NS1L_17LinearCombinationISG_fSG_fLNS_15FloatRoundStyleE2EEESF_S1K_JEEENS4_5SM1004TMEM4LOAD26SM100_TMEM_LOAD_16dp32b32xES11_S1B_NS4_39AutoVectorizingCopyWithAssumedAlignmentILi128EEENS4_14SM90_TMA_STOREES1B_S1W_S1W_EEEvvEEEEvNT_6ParamsE)
        /*0044*/ 	.word	0x00000000
.L_29:


//--------------------- .nv.compat                --------------------------
	.section	.nv.compat,"",@"SHT_CUDA_COMPAT_INFO"
	.align	4
        /*0000*/ 	.byte	0x02, 0x09, 0x01, 0x00, 0x02, 0x02, 0x02, 0x00, 0x02, 0x05, 0x05, 0x00, 0x03, 0x07, 0x01, 0x01
        /*0010*/ 	.byte	0x02, 0x03, 0x01, 0x00, 0x02, 0x06, 0x01, 0x00, 0x04, 0x0b, 0x08, 0x00, 0x09, 0x00, 0x00, 0x00
        /*0020*/ 	.byte	0x00, 0x00, 0x00, 0x00


//--------------------- .nv.info._ZN7cutlass13device_kernelINS_4gemm6kernel13GemmUniversalIN4cute5tupleIJiiiiEEENS1_10collective13CollectiveMmaINS1_35MainloopSm100TmaUmmaWarpSpecializedILi7ELi2ELi4ENS5_IJNS4_1CILi1EEESB_SB_EEEEENS5_IJNSA_ILi64EEESE_SE_EEENS_12float_e4m3_tENS5_IJlSB_lEEESG_SH_NS4_8TiledMMAINS4_8MMA_AtomIJNS4_10MMA_TraitsINS4_19SM100_MMA_F8F6F4_SSEJSG_SG_fSE_SE_NS4_17integral_constantINS4_4UMMA5MajorELSO_0EEESP_NSM_INSN_7ScaleInELSQ_0EEESR_EEEEEENS4_6LayoutISC_NS5_IJNSA_ILi0EEESV_SV_EEEEENS5_IJNS4_10UnderscoreESY_SY_EEEEENS4_13SM90_TMA_LOADENS4_14ComposedLayoutINS4_7SwizzleILi2ELi4ELi3EEENS4_18smem_ptr_flag_bitsILi8EEENSU_INS5_IJNSA_ILi8EEESE_EEENS5_IJSE_SB_EEEEEEEvNS4_8identityES11_S1B_vS1C_EENS_8epilogue10collective18CollectiveEpilogueINS1E_23Sm100TmaWarpSpecializedILi1ELi1ELi32ELb0ELb0EEEJSF_NS5_IJNSU_ISE_SB_EES1J_EEESG_SH_SG_SH_NS1E_6fusion15FusionCallbacksIS1I_NS1L_17LinearCombinationISG_fSG_fLNS_15FloatRoundStyleE2EEESF_S1K_JEEENS4_5SM1004TMEM4LOAD26SM100_TMEM_LOAD_16dp32b32xES11_S1B_NS4_39AutoVectorizingCopyWithAssumedAlignmentILi128EEENS4_14SM90_TMA_STOREES1B_S1W_S1W_EEEvvEEEEvNT_6ParamsE --------------------------
	.section	.nv.info._ZN7cutlass13device_kernelINS_4gemm6kernel13GemmUniversalIN4cute5tupleIJiiiiEEENS1_10collective13CollectiveMmaINS1_35MainloopSm100TmaUmmaWarpSpecializedILi7ELi2ELi4ENS5_IJNS4_1CILi1EEESB_SB_EEEEENS5_IJNSA_ILi64EEESE_SE_EEENS_12float_e4m3_tENS5_IJlSB_lEEESG_SH_NS4_8TiledMMAINS4_8MMA_AtomIJNS4_10MMA_TraitsINS4_19SM100_MMA_F8F6F4_SSEJSG_SG_fSE_SE_NS4_17integral_constantINS4_4UMMA5MajorELSO_0EEESP_NSM_INSN_7ScaleInELSQ_0EEESR_EEEEEENS4_6LayoutISC_NS5_IJNSA_ILi0EEESV_SV_EEEEENS5_IJNS4_10UnderscoreESY_SY_EEEEENS4_13SM90_TMA_LOADENS4_14ComposedLayoutINS4_7SwizzleILi2ELi4ELi3EEENS4_18smem_ptr_flag_bitsILi8EEENSU_INS5_IJNSA_ILi8EEESE_EEENS5_IJSE_SB_EEEEEEEvNS4_8identityES11_S1B_vS1C_EENS_8epilogue10collective18CollectiveEpilogueINS1E_23Sm100TmaWarpSpecializedILi1ELi1ELi32ELb0ELb0EEEJSF_NS5_IJNSU_ISE_SB_EES1J_EEESG_SH_SG_SH_NS1E_6fusion15FusionCallbacksIS1I_NS1L_17LinearCombinationISG_fSG_fLNS_15FloatRoundStyleE2EEESF_S1K_JEEENS4_5SM1004TMEM4LOAD26SM100_TMEM_LOAD_16dp32b32xES11_S1B_NS4_39AutoVectorizingCopyWithAssumedAlignmentILi128EEENS4_14SM90_TMA_STOREES1B_S1W_S1W_EEEvvEEEEvNT_6ParamsE,"",@"SHT_CUDA_INFO"
	.sectionflags	@""
	.align	4


	//----- nvinfo : EIATTR_CUDA_API_VERSION
	.align		4
        /*0000*/ 	.byte	0x04, 0x37
        /*0002*/ 	.short	(.L_31 - .L_30)
.L_30:
        /*0004*/ 	.word	0x00000082


	//----- nvinfo : EIATTR_KPARAM_INFO
	.align		4
.L_31:
        /*0008*/ 	.byte	0x04, 0x17
        /*000a*/ 	.short	(.L_33 - .L_32)
.L_32:
        /*000c*/ 	.word	0x00000000
        /*0010*/ 	.short	0x0000
        /*0012*/ 	.short	0x0000
        /*0014*/ 	.byte	0x00, 0xf0, 0x01, 0x20


	//----- nvinfo : EIATTR_AT_ENTRY_FRAGMENTS
	.align		4
.L_33:
        /*0018*/ 	.byte	0x04, 0x4f
        /*001a*/ 	.short	(.L_35 - .L_34)


	//   ....[0]....
.L_34:
        /*001c*/ 	.word	0x00000006


	//----- nvinfo : EIATTR_RESERVED_SMEM_USED
	.align		4
.L_35:
        /*0020*/ 	.byte	0x01, 0x41
	.zero		2


	//----- nvinfo : EIATTR_SPARSE_MMA_MASK
	.align		4
        /*0024*/ 	.byte	0x03, 0x50
        /*0026*/ 	.short	0x0000


	//----- nvinfo : EIATTR_TCGEN05_1CTA_USED
	.align		4
        /*0028*/ 	.byte	0x01, 0x51
	.zero		2


	//----- nvinfo : EIATTR_MAXREG_COUNT
	.align		4
        /*002c*/ 	.byte	0x03, 0x1b
        /*002e*/ 	.short	0x00ff


	//----- nvinfo : EIATTR_NUM_BARRIERS
	.align		4
        /*0030*/ 	.byte	0x02, 0x4c
        /*0032*/ 	.byte	0x07
	.zero		1


	//----- nvinfo : EIATTR_EXTERNS
	.align		4
        /*0034*/ 	.byte	0x04, 0x0f
        /*0036*/ 	.short	(.L_37 - .L_36)


	//   ....[0]....
	.align		4
.L_36:
        /*0038*/ 	.word	index@(__assertfail)


	//----- nvinfo : EIATTR_MERCURY_ISA_VERSION
	.align		4
.L_37:
        /*003c*/ 	.byte	0x03, 0x5f
        /*003e*/ 	.short	0x0101


	//----- nvinfo : EIATTR_INT_WARP_WIDE_INSTR_OFFSETS
	.align		4
        /*0040*/ 	.byte	0x04, 0x31
        /*0042*/ 	.short	(.L_39 - .L_38)


	//   ....[0]....
.L_38:
        /*0044*/ 	.word	0x00001dc0


	//   ....[1]....
        /*0048*/ 	.word	0x00003940


	//   ....[2]....
        /*004c*/ 	.word	0x00003960


	//   ....[3]....
        /*0050*/ 	.word	0x00003990


	//   ....[4]....
        /*0054*/ 	.word	0x000043a0


	//   ....[5]....
        /*0058*/ 	.word	0x00004490


	//----- nvinfo : EIATTR_COOP_GROUP_MASK_REGIDS
	.align		4
.L_39:
        /*005c*/ 	.byte	0x04, 0x29
        /*005e*/ 	.short	(.L_41 - .L_40)


	//   ....[0]....
.L_40:
        /*0060*/ 	.word	0xffffffff


	//   ....[1]....
        /*0064*/ 	.word	0xffffffff


	//   ....[2]....
        /*0068*/ 	.word	0xffffffff


	//   ....[3]....
        /*006c*/ 	.word	0xffffffff


	//   ....[4]....
        /*0070*/ 	.word	0xffffffff


	//   ....[5]....
        /*0074*/ 	.word	0xffffffff


	//   ....[6]....
        /*0078*/ 	.word	0xffffffff


	//   ....[7]....
        /*007c*/ 	.word	0xffffffff


	//   ....[8]....
        /*0080*/ 	.word	0xffffffff


	//   ....[9]....
        /*0084*/ 	.word	0xffffffff


	//   ....[10]....
        /*0088*/ 	.word	0xffffffff


	//   ....[11]....
        /*008c*/ 	.word	0xffffffff


	//   ....[12]....
        /*0090*/ 	.word	0xffffffff


	//----- nvinfo : EIATTR_COOP_GROUP_INSTR_OFFSETS
	.align		4
.L_41:
        /*0094*/ 	.byte	0x04, 0x28
        /*0096*/ 	.short	(.L_43 - .L_42)


	//   ....[0]....
.L_42:
        /*0098*/ 	.word	0x00000090


	//   ....[1]....
        /*009c*/ 	.word	0x000004d0


	//   ....[2]....
        /*00a0*/ 	.word	0x000006a0


	//   ....[3]....
        /*00a4*/ 	.word	0x000007e0


	//   ....[4]....
        /*00a8*/ 	.word	0x000008e0


	//   ....[5]....
        /*00ac*/ 	.word	0x00000a50


	//   ....[6]....
        /*00b0*/ 	.word	0x00000bf0


	//   ....[7]....
        /*00b4*/ 	.word	0x00001ca0


	//   ....[8]....
        /*00b8*/ 	.word	0x00002c30


	//   ....[9]....
        /*00bc*/ 	.word	0x00002e40


	//   ....[10]....
        /*00c0*/ 	.word	0x00002e70


	//   ....[11]....
        /*00c4*/ 	.word	0x00003820


	//   ....[12]....
        /*00c8*/ 	.word	0x00003a50


	//----- nvinfo : EIATTR_VRC_CTA_INIT_COUNT
	.align		4
.L_43:
        /*00cc*/ 	.byte	0x02, 0x4a
        /*00ce*/ 	.byte	0x80
	.zero		1


	//----- nvinfo : EIATTR_SYSCALL_OFFSETS
	.align		4
        /*00d0*/ 	.byte	0x04, 0x46
        /*00d2*/ 	.short	(.L_45 - .L_44)


	//   ....[0]....
.L_44:
        /*00d4*/ 	.word	0x00004eb0


	//   ....[1]....
        /*00d8*/ 	.word	0x00004ff0


	//   ....[2]....
        /*00dc*/ 	.word	0x00005750


	//----- nvinfo : EIATTR_MBARRIER_INSTR_OFFSETS
	.align		4
.L_45:
        /*00e0*/ 	.byte	0x04, 0x39
        /*00e2*/ 	.short	(.L_47 - .L_46)


	//   ....[0]....
.L_46:
        /*00e4*/ 	.word	0x000005b0
        /*00e8*/ 	.word	0x000000ff
        /*00ec*/ 	.word	0x00000000
        /*00f0*/ 	.short	0x0100
        /*00f2*/ 	.byte	0x05
	.zero		1


	//   ....[1]....
        /*00f4*/ 	.word	0x000005c0
        /*00f8*/ 	.word	0x000000ff
        /*00fc*/ 	.word	0x00000038
        /*0100*/ 	.short	0x0100
        /*0102*/ 	.byte	0x05
	.zero		1


	//   ....[2]....
        /*0104*/ 	.word	0x000005d0
        /*0108*/ 	.word	0x000000ff
        /*010c*/ 	.word	0x00000008
        /*0110*/ 	.short	0x0100
        /*0112*/ 	.byte	0x05
	.zero		1


	//   ....[3]....
        /*0114*/ 	.word	0x000005e0
        /*0118*/ 	.word	0x000000ff
        /*011c*/ 	.word	0x00000040
        /*0120*/ 	.short	0x0100
        /*0122*/ 	.byte	0x05
	.zero		1


	//   ....[4]....
        /*0124*/ 	.word	0x000005f0
        /*0128*/ 	.word	0x000000ff
        /*012c*/ 	.word	0x00000010
        /*0130*/ 	.short	0x0100
        /*0132*/ 	.byte	0x05
	.zero		1


	//   ....[5]....
        /*0134*/ 	.word	0x00000600
        /*0138*/ 	.word	0x000000ff
        /*013c*/ 	.word	0x00000048
        /*0140*/ 	.short	0x0100
        /*0142*/ 	.byte	0x05
	.zero		1


	//   ....[6]....
        /*0144*/ 	.word	0x00000610
        /*0148*/ 	.word	0x000000ff
        /*014c*/ 	.word	0x00000018
        /*0150*/ 	.short	0x0100
        /*0152*/ 	.byte	0x05
	.zero		1


	//   ....[7]....
        /*0154*/ 	.word	0x00000620
        /*0158*/ 	.word	0x000000ff
        /*015c*/ 	.word	0x00000050
        /*0160*/ 	.short	0x0100
        /*0162*/ 	.byte	0x05
	.zero		1


	//   ....[8]....
        /*0164*/ 	.word	0x00000630
        /*0168*/ 	.word	0x000000ff
        /*016c*/ 	.word	0x00000020
        /*0170*/ 	.short	0x0100
        /*0172*/ 	.byte	0x05
	.zero		1


	//   ....[9]....
        /*0174*/ 	.word	0x00000640
        /*0178*/ 	.word	0x000000ff
        /*017c*/ 	.word	0x00000058
        /*0180*/ 	.short	0x0100
        /*0182*/ 	.byte	0x05
	.zero		1


	//   ....[10]....
        /*0184*/ 	.word	0x00000650
        /*0188*/ 	.word	0x000000ff
        /*018c*/ 	.word	0x00000028
        /*0190*/ 	.short	0x0100
        /*0192*/ 	.byte	0x05
	.zero		1


	//   ....[11]....
        /*0194*/ 	.word	0x00000660
        /*0198*/ 	.word	0x000000ff
        /*019c*/ 	.word	0x00000060
        /*01a0*/ 	.short	0x0100
        /*01a2*/ 	.byte	0x05
	.zero		1


	//   ....[12]....
        /*01a4*/ 	.word	0x00000670
        /*01a8*/ 	.word	0x000000ff
        /*01ac*/ 	.word	0x00000030
        /*01b0*/ 	.short	0x0100
        /*01b2*/ 	.byte	0x05
	.zero		1


	//   ....[13]....
        /*01b4*/ 	.word	0x00000680
        /*01b8*/ 	.word	0x000000ff
        /*01bc*/ 	.word	0x00000068
        /*01c0*/ 	.short	0x0100
        /*01c2*/ 	.byte	0x05
	.zero		1


	//   ....[14]....
        /*01c4*/ 	.word	0x000007b0
        /*01c8*/ 	.word	0x000000ff
        /*01cc*/ 	.word	0x00000070
        /*01d0*/ 	.short	0x0100
        /*01d2*/ 	.byte	0x06
	.zero		1


	//   ....[15]....
        /*01d4*/ 	.word	0x000007c0
        /*01d8*/ 	.word	0x000000ff
        /*01dc*/ 	.word	0x00000078
        /*01e0*/ 	.short	0x0100
        /*01e2*/ 	.byte	0x06
	.zero		1


	//   ....[16]....
        /*01e4*/ 	.word	0x000008b0
        /*01e8*/ 	.word	0x000000ff
        /*01ec*/ 	.word	0x00000080
        /*01f0*/ 	.short	0x0100
        /*01f2*/ 	.byte	0x05
	.zero		1


	//   ....[17]....
        /*01f4*/ 	.word	0x000008c0
        /*01f8*/ 	.word	0x000000ff
        /*01fc*/ 	.word	0x00000088
        /*0200*/ 	.short	0x0100
        /*0202*/ 	.byte	0x05
	.zero		1


	//   ....[18]....
        /*0204*/ 	.word	0x00000a00
        /*0208*/ 	.word	0x000000ff
        /*020c*/ 	.word	0x00000090
        /*0210*/ 	.short	0x0100
        /*0212*/ 	.byte	0x05
	.zero		1


	//   ....[19]....
        /*0214*/ 	.word	0x00000a10
        /*0218*/ 	.word	0x000000ff
        /*021c*/ 	.word	0x000000a0
        /*0220*/ 	.short	0x0100
        /*0222*/ 	.byte	0x05
	.zero		1


	//   ....[20]....
        /*0224*/ 	.word	0x00000a20
        /*0228*/ 	.word	0x000000ff
        /*022c*/ 	.word	0x00000098
        /*0230*/ 	.short	0x0100
        /*0232*/ 	.byte	0x05
	.zero		1


	//   ....[21]....
        /*0234*/ 	.word	0x00000a30
        /*0238*/ 	.word	0x000000ff
        /*023c*/ 	.word	0x000000a8
        /*0240*/ 	.short	0x0100
        /*0242*/ 	.byte	0x05
	.zero		1


	//   ....[22]....
        /*0244*/ 	.word	0x00000b60
        /*0248*/ 	.word	0x000000ff
        /*024c*/ 	.word	0x000000b0
        /*0250*/ 	.short	0x0100
        /*0252*/ 	.byte	0x06
	.zero		1


	//   ....[23]....
        /*0254*/ 	.word	0x00000b70
        /*0258*/ 	.word	0x000000ff
        /*025c*/ 	.word	0x000000d0
        /*0260*/ 	.short	0x0100
        /*0262*/ 	.byte	0x06
	.zero		1


	//   ....[24]....
        /*0264*/ 	.word	0x00000b80
        /*0268*/ 	.word	0x000000ff
        /*026c*/ 	.word	0x000000b8
        /*0270*/ 	.short	0x0100
        /*0272*/ 	.byte	0x06
	.zero		1


	//   ....[25]....
        /*0274*/ 	.word	0x00000b90
        /*0278*/ 	.word	0x000000ff
        /*027c*/ 	.word	0x000000d8
        /*0280*/ 	.short	0x0100
        /*0282*/ 	.byte	0x06
	.zero		1


	//   ....[26]....
        /*0284*/ 	.word	0x00000ba0
        /*0288*/ 	.word	0x000000ff
        /*028c*/ 	.word	0x000000c0
        /*0290*/ 	.short	0x0100
        /*0292*/ 	.byte	0x06
	.zero		1


	//   ....[27]....
        /*0294*/ 	.word	0x00000bb0
        /*0298*/ 	.word	0x000000ff
        /*029c*/ 	.word	0x000000e0
        /*02a0*/ 	.short	0x0100
        /*02a2*/ 	.byte	0x06
	.zero		1


	//   ....[28]....
        /*02a4*/ 	.word	0x00000bc0
        /*02a8*/ 	.word	0x000000ff
        /*02ac*/ 	.word	0x000000c8
        /*02b0*/ 	.short	0x0100
        /*02b2*/ 	.byte	0x06
	.zero		1


	//   ....[29]....
        /*02b4*/ 	.word	0x00000bd0
        /*02b8*/ 	.word	0x000000ff
        /*02bc*/ 	.word	0x000000e8
        /*02c0*/ 	.short	0x0100
        /*02c2*/ 	.byte	0x06
	.zero		1


	//   ....[30]....
        /*02c4*/ 	.word	0x00000cc0
        /*02c8*/ 	.word	0x000000ff
        /*02cc*/ 	.word	0x000000f0
        /*02d0*/ 	.short	0x0100
        /*02d2*/ 	.byte	0x05
	.zero		1


	//   ....[31]....
        /*02d4*/ 	.word	0x00000cd0
        /*02d8*/ 	.word	0x000000ff
        /*02dc*/ 	.word	0x00000100
        /*02e0*/ 	.short	0x0100
        /*02e2*/ 	.byte	0x05
	.zero		1


	//   ....[32]....
        /*02e4*/ 	.word	0x00000ce0
        /*02e8*/ 	.word	0x000000ff
        /*02ec*/ 	.word	0x000000f8
        /*02f0*/ 	.short	0x0100
        /*02f2*/ 	.byte	0x05
	.zero		1


	//   ....[33]....
        /*02f4*/ 	.word	0x00000cf0
        /*02f8*/ 	.word	0x000000ff
        /*02fc*/ 	.word	0x00000108
        /*0300*/ 	.short	0x0100
        /*0302*/ 	.byte	0x05
	.zero		1


	//   ....[34]....
        /*0304*/ 	.word	0x000015c0
        /*0308*/ 	.word	0x00000003
        /*030c*/ 	.word	0x00000100
        /*0310*/ 	.short	0x010a
        /*0312*/ 	.byte	0xff
	.zero		1


	//   ....[35]....
        /*0314*/ 	.word	0x000015f0
        /*0318*/ 	.word	0x00000003
        /*031c*/ 	.word	0x000000f0
        /*0320*/ 	.short	0x0101
        /*0322*/ 	.byte	0xff
	.zero		1


	//   ....[36]....
        /*0324*/ 	.word	0x000016c0
        /*0328*/ 	.word	0x000000ff
        /*032c*/ 	.word	0x00000038
        /*0330*/ 	.short	0x010a
        /*0332*/ 	.byte	0x08
	.zero		1


	//   ....[37]....
        /*0334*/ 	.word	0x00001760
        /*0338*/ 	.word	0x000000ff
        /*033c*/ 	.word	0x00000038
        /*0340*/ 	.short	0x010a
        /*0342*/ 	.byte	0x21
	.zero		1


	//   ....[38]....
        /*0344*/ 	.word	0x000018c0
        /*0348*/ 	.word	0x000000ff
        /*034c*/ 	.word	0x00000038
        /*0350*/ 	.short	0x010a
        /*0352*/ 	.byte	0x08
	.zero		1


	//   ....[39]....
        /*0354*/ 	.word	0x000019b0
        /*0358*/ 	.word	0x000000ff
        /*035c*/ 	.word	0x00000088
        /*0360*/ 	.short	0x0101
        /*0362*/ 	.byte	0x04
	.zero		1


	//   ....[40]....
        /*0364*/ 	.word	0x000019d0
        /*0368*/ 	.word	0x000000ff
        /*036c*/ 	.word	0x00000038
        /*0370*/ 	.short	0x010a
        /*0372*/ 	.byte	0x08
	.zero		1


	//   ....[41]....
        /*0374*/ 	.word	0x00001a50
        /*0378*/ 	.word	0x000000ff
        /*037c*/ 	.word	0x00000038
        /*0380*/ 	.short	0x010a
        /*0382*/ 	.byte	0x11
	.zero		1


	//   ....[42]....
        /*0384*/ 	.word	0x00001bb0
        /*0388*/ 	.word	0x000000ff
        /*038c*/ 	.word	0x00000038
        /*0390*/ 	.short	0x010a
        /*0392*/ 	.byte	0x08
	.zero		1


	//   ....[43]....
        /*0394*/ 	.word	0x00001cd0
        /*0398*/ 	.word	0x00000002
        /*039c*/ 	.word	0x00000090
        /*03a0*/ 	.short	0x010a
        /*03a2*/ 	.byte	0xff
	.zero		1


	//   ....[44]....
        /*03a4*/ 	.word	0x00001d90
        /*03a8*/ 	.word	0x00000002
        /*03ac*/ 	.word	0x00000000
        /*03b0*/ 	.short	0x0101
        /*03b2*/ 	.byte	0xff
	.zero		1


	//   ....[45]....
        /*03b4*/ 	.word	0x000022f0
        /*03b8*/ 	.word	0x000000ff
        /*03bc*/ 	.word	0x00000000
        /*03c0*/ 	.short	0x010a
        /*03c2*/ 	.byte	0x05
	.zero		1


	//   ....[46]....
        /*03c4*/ 	.word	0x00002380
        /*03c8*/ 	.word	0x000000ff
        /*03cc*/ 	.word	0x00000000
        /*03d0*/ 	.short	0x010a
        /*03d2*/ 	.byte	0x05
	.zero		1


	//   ....[47]....
        /*03d4*/ 	.word	0x00002410
        /*03d8*/ 	.word	0x000000ff
        /*03dc*/ 	.word	0x00000000
        /*03e0*/ 	.short	0x010a
        /*03e2*/ 	.byte	0x05
	.zero		1


	//   ....[48]....
        /*03e4*/ 	.word	0x000024a0
        /*03e8*/ 	.word	0x000000ff
        /*03ec*/ 	.word	0x00000000
        /*03f0*/ 	.short	0x010a
        /*03f2*/ 	.byte	0x05
	.zero		1


	//   ....[49]....
        /*03f4*/ 	.word	0x00002530
        /*03f8*/ 	.word	0x000000ff
        /*03fc*/ 	.word	0x00000000
        /*0400*/ 	.short	0x010a
        /*0402*/ 	.byte	0x05
	.zero		1


	//   ....[50]....
        /*0404*/ 	.word	0x000025c0
        /*0408*/ 	.word	0x000000ff
        /*040c*/ 	.word	0x00000000
        /*0410*/ 	.short	0x010a
        /*0412*/ 	.byte	0x05
	.zero		1


	//   ....[51]....
        /*0414*/ 	.word	0x00002660
        /*0418*/ 	.word	0x00000000
        /*041c*/ 	.word	0x00000000
        /*0420*/ 	.short	0x010a
        /*0422*/ 	.byte	0xff
	.zero		1


	//   ....[52]....
        /*0424*/ 	.word	0x00002780
        /*0428*/ 	.word	0x00000000
        /*042c*/ 	.word	0x000000f0
        /*0430*/ 	.short	0x010a
        /*0432*/ 	.byte	0xff
	.zero		1


	//   ....[53]....
        /*0434*/ 	.word	0x000027e0
        /*0438*/ 	.word	0x00000004
        /*043c*/ 	.word	0x00000000
        /*0440*/ 	.short	0x0101
        /*0442*/ 	.byte	0xff
	.zero		1


	//   ....[54]....
        /*0444*/ 	.word	0x00002800
        /*0448*/ 	.word	0x000000ff
        /*044c*/ 	.word	0x000000a0
        /*0450*/ 	.short	0x010a
        /*0452*/ 	.byte	0x05
	.zero		1


	//   ....[55]....
        /*0454*/ 	.word	0x00002920
        /*0458*/ 	.word	0x00000000
        /*045c*/ 	.word	0x00000090
        /*0460*/ 	.short	0x010a
        /*0462*/ 	.byte	0xff
	.zero		1


	//   ....[56]....
        /*0464*/ 	.word	0x00002a30
        /*0468*/ 	.word	0x00000000
        /*046c*/ 	.word	0x00000000
        /*0470*/ 	.short	0x0101
        /*0472*/ 	.byte	0xff
	.zero		1


	//   ....[57]....
        /*0474*/ 	.word	0x00002ac0
        /*0478*/ 	.word	0x000000ff
        /*047c*/ 	.word	0x000000a0
        /*0480*/ 	.short	0x0106
        /*0482*/ 	.byte	0x05
	.zero		1


	//   ....[58]....
        /*0484*/ 	.word	0x00002ae0
        /*0488*/ 	.word	0x000000ff
        /*048c*/ 	.word	0x000000a0
        /*0490*/ 	.short	0x010a
        /*0492*/ 	.byte	0x05
	.zero		1


	//   ....[59]....
        /*0494*/ 	.word	0x00002b70
        /*0498*/ 	.word	0x000000ff
        /*049c*/ 	.word	0x000000a0
        /*04a0*/ 	.short	0x0106
        /*04a2*/ 	.byte	0x04
	.zero		1


	//   ....[60]....
        /*04a4*/ 	.word	0x00002bb0
        /*04a8*/ 	.word	0x00000000
        /*04ac*/ 	.word	0x000000a0
        /*04b0*/ 	.short	0x010a
        /*04b2*/ 	.byte	0xff
	.zero		1


	//   ....[61]....
        /*04b4*/ 	.word	0x000030b0
        /*04b8*/ 	.word	0x00000000
        /*04bc*/ 	.word	0x00000090
        /*04c0*/ 	.short	0x010a
        /*04c2*/ 	.byte	0xff
	.zero		1


	//   ....[62]....
        /*04c4*/ 	.word	0x000031b0
        /*04c8*/ 	.word	0x00000003
        /*04cc*/ 	.word	0x00000000
        /*04d0*/ 	.short	0x0101
        /*04d2*/ 	.byte	0xff
	.zero		1


	//   ....[63]....
        /*04d4*/ 	.word	0x000031c0
        /*04d8*/ 	.word	0x000000ff
        /*04dc*/ 	.word	0x00000000
        /*04e0*/ 	.short	0x010a
        /*04e2*/ 	.byte	0x04
	.zero		1


	//   ....[64]....
        /*04e4*/ 	.word	0x00003240
        /*04e8*/ 	.word	0x000000ff
        /*04ec*/ 	.word	0x000000d0
        /*04f0*/ 	.short	0x010a
        /*04f2*/ 	.byte	0x08
	.zero		1


	//   ....[65]....
        /*04f4*/ 	.word	0x00003320
        /*04f8*/ 	.word	0x000000ff
        /*04fc*/ 	.word	0x00000000
        /*0500*/ 	.short	0x010a
        /*0502*/ 	.byte	0x07
	.zero		1


	//   ....[66]....
        /*0504*/ 	.word	0x00003460
        /*0508*/ 	.word	0x000000ff
        /*050c*/ 	.word	0x00000000
        /*0510*/ 	.short	0x010a
        /*0512*/ 	.byte	0x04
	.zero		1


	//   ....[67]....
        /*0514*/ 	.word	0x00003650
        /*0518*/ 	.word	0x000000ff
        /*051c*/ 	.word	0x00000000
        /*0520*/ 	.short	0x010a
        /*0522*/ 	.byte	0x05
	.zero		1


	//   ....[68]....
        /*0524*/ 	.word	0x000036e0
        /*0528*/ 	.word	0x000000ff
        /*052c*/ 	.word	0x00000000
        /*0530*/ 	.short	0x010a
        /*0532*/ 	.byte	0x05
	.zero		1


	//   ....[69]....
        /*0534*/ 	.word	0x00003770
        /*0538*/ 	.word	0x000000ff
        /*053c*/ 	.word	0x00000000
        /*0540*/ 	.short	0x010a
        /*0542*/ 	.byte	0x05
	.zero		1


	//   ....[70]....
        /*0544*/ 	.word	0x00003800
        /*0548*/ 	.word	0x000000ff
        /*054c*/ 	.word	0x00000000
        /*0550*/ 	.short	0x010a
        /*0552*/ 	.byte	0x07
	.zero		1


	//   ....[71]....
        /*0554*/ 	.word	0x00003c40
        /*0558*/ 	.word	0x00000000
        /*055c*/ 	.word	0x00000090
        /*0560*/ 	.short	0x010a
        /*0562*/ 	.byte	0xff
	.zero		1


	//   ....[72]....
        /*0564*/ 	.word	0x00003d30
        /*0568*/ 	.word	0x00000000
        /*056c*/ 	.word	0x00000000
        /*0570*/ 	.short	0x0101
        /*0572*/ 	.byte	0xff
	.zero		1


	//   ....[73]....
        /*0574*/ 	.word	0x00004050
        /*0578*/ 	.word	0x000000ff
        /*057c*/ 	.word	0x00000088
        /*0580*/ 	.short	0x010a
        /*0582*/ 	.byte	0x06
	.zero		1


	//   ....[74]....
        /*0584*/ 	.word	0x000041d0
        /*0588*/ 	.word	0x000000ff
        /*058c*/ 	.word	0x00000078
        /*0590*/ 	.short	0x010a
        /*0592*/ 	.byte	0x06
	.zero		1


	//   ....[75]....
        /*0594*/ 	.word	0x00004500
        /*0598*/ 	.word	0x000000ff
        /*059c*/ 	.word	0x00000070
        /*05a0*/ 	.short	0x010b
        /*05a2*/ 	.byte	0x06
	.zero		1


	//   ....[76]....
        /*05a4*/ 	.word	0x00004520
        /*05a8*/ 	.word	0x000000ff
        /*05ac*/ 	.word	0x00000000
        /*05b0*/ 	.short	0x0101
        /*05b2*/ 	.byte	0x25
	.zero		1


	//   ....[77]....
        /*05b4*/ 	.word	0x00004560
        /*05b8*/ 	.word	0x00000000
        /*05bc*/ 	.word	0x00000078
        /*05c0*/ 	.short	0x010a
        /*05c2*/ 	.byte	0xff
	.zero		1


	//   ....[78]....
        /*05c4*/ 	.word	0x000048c0
        /*05c8*/ 	.word	0x00000000
        /*05cc*/ 	.word	0x00000090
        /*05d0*/ 	.short	0x010a
        /*05d2*/ 	.byte	0xff
	.zero		1


	//   ....[79]....
        /*05d4*/ 	.word	0x000049d0
        /*05d8*/ 	.word	0x00000000
        /*05dc*/ 	.word	0x00000000
        /*05e0*/ 	.short	0x0101
        /*05e2*/ 	.byte	0xff
	.zero		1


	//   ....[80]....
        /*05e4*/ 	.word	0x00005380
        /*05e8*/ 	.word	0x000000ff
        /*05ec*/ 	.word	0x00000070
        /*05f0*/ 	.short	0x010a
        /*05f2*/ 	.byte	0x2b
	.zero		1


	//   ....[81]....
        /*05f4*/ 	.word	0x000053a0
        /*05f8*/ 	.word	0x0000005c
        /*05fc*/ 	.word	0x000000b0
        /*0600*/ 	.short	0x010a
        /*0602*/ 	.byte	0xff
	.zero		1


	//   ....[82]....
        /*0604*/ 	.word	0x000054f0
        /*0608*/ 	.word	0x000000ff
        /*060c*/ 	.word	0x00000070
        /*0610*/ 	.short	0x010a
        /*0612*/ 	.byte	0x2b
	.zero		1


	//   ....[83]....
        /*0614*/ 	.word	0x000055d0
        /*0618*/ 	.word	0x000000ff
        /*061c*/ 	.word	0x00000000
        /*0620*/ 	.short	0x0101
        /*0622*/ 	.byte	0x04
	.zero		1


	//   ....[84]....
        /*0624*/ 	.word	0x00005630
        /*0628*/ 	.word	0x0000005c
        /*062c*/ 	.word	0x000000b0
        /*0630*/ 	.short	0x010a
        /*0632*/ 	.byte	0xff
	.zero		1


	//   ....[85]....
        /*0634*/ 	.word	0x00005a00
        /*0638*/ 	.word	0x000000ff
        /*063c*/ 	.word	0x00000000
        /*0640*/ 	.short	0x0101
        /*0642*/ 	.byte	0x05
	.zero		1


	//   ....[86]....
        /*0644*/ 	.word	0x00006290
        /*0648*/ 	.word	0x00000003
        /*064c*/ 	.word	0x00000100
        /*0650*/ 	.short	0x010a
        /*0652*/ 	.byte	0xff
	.zero		1


	//   ....[87]....
        /*0654*/ 	.word	0x000062f0
        /*0658*/ 	.word	0x00000002
        /*065c*/ 	.word	0x00000038
        /*0660*/ 	.short	0x010a
        /*0662*/ 	.byte	0xff
	.zero		1


	//   ....[88]....
        /*0664*/ 	.word	0x00006350
        /*0668*/ 	.word	0x00000002
        /*066c*/ 	.word	0x00000038
        /*0670*/ 	.short	0x010a
        /*0672*/ 	.byte	0xff
	.zero		1


	//   ....[89]....
        /*0674*/ 	.word	0x000063a0
        /*0678*/ 	.word	0x00000002
        /*067c*/ 	.word	0x00000090
        /*0680*/ 	.short	0x010a
        /*0682*/ 	.byte	0xff
	.zero		1


	//   ....[90]....
        /*0684*/ 	.word	0x00006400
        /*0688*/ 	.word	0x00000000
        /*068c*/ 	.word	0x00000000
        /*0690*/ 	.short	0x010a
        /*0692*/ 	.byte	0xff
	.zero		1


	//   ....[91]....
        /*0694*/ 	.word	0x00006460
        /*0698*/ 	.word	0x00000000
        /*069c*/ 	.word	0x00000000
        /*06a0*/ 	.short	0x010a
        /*06a2*/ 	.byte	0xff
	.zero		1


	//   ....[92]....
        /*06a4*/ 	.word	0x000064c0
        /*06a8*/ 	.word	0x00000000
        /*06ac*/ 	.word	0x00000000
        /*06b0*/ 	.short	0x010a
        /*06b2*/ 	.byte	0xff
	.zero		1


	//   ....[93]....
        /*06b4*/ 	.word	0x00006520
        /*06b8*/ 	.word	0x00000000
        /*06bc*/ 	.word	0x00000000
        /*06c0*/ 	.short	0x010a
        /*06c2*/ 	.byte	0xff
	.zero		1


	//   ....[94]....
        /*06c4*/ 	.word	0x00006580
        /*06c8*/ 	.word	0x00000000
        /*06cc*/ 	.word	0x00000000
        /*06d0*/ 	.short	0x010a
        /*06d2*/ 	.byte	0xff
	.zero		1


	//   ....[95]....
        /*06d4*/ 	.word	0x000065e0
        /*06d8*/ 	.word	0x00000000
        /*06dc*/ 	.word	0x00000000
        /*06e0*/ 	.short	0x010a
        /*06e2*/ 	.byte	0xff
	.zero		1


	//   ....[96]....
        /*06e4*/ 	.word	0x00006630
        /*06e8*/ 	.word	0x00000000
        /*06ec*/ 	.word	0x000000f0
        /*06f0*/ 	.short	0x010a
        /*06f2*/ 	.byte	0xff
	.zero		1


	//   ....[97]....
        /*06f4*/ 	.word	0x00006690
        /*06f8*/ 	.word	0x00000000
        /*06fc*/ 	.word	0x000000a0
        /*0700*/ 	.short	0x010a
        /*0702*/ 	.byte	0xff
	.zero		1


	//   ....[98]....
        /*0704*/ 	.word	0x000066e0
        /*0708*/ 	.word	0x00000000
        /*070c*/ 	.word	0x00000090
        /*0710*/ 	.short	0x010a
        /*0712*/ 	.byte	0xff
	.zero		1


	//   ....[99]....
        /*0714*/ 	.word	0x00006740
        /*0718*/ 	.word	0x00000000
        /*071c*/ 	.word	0x000000a0
        /*0720*/ 	.short	0x010a
        /*0722*/ 	.byte	0xff
	.zero		1


	//   ....[100]....
        /*0724*/ 	.word	0x00006790
        /*0728*/ 	.word	0x00000000
        /*072c*/ 	.word	0x00000090
        /*0730*/ 	.short	0x010a
        /*0732*/ 	.byte	0xff
	.zero		1


	//   ....[101]....
        /*0734*/ 	.word	0x000067f0
        /*0738*/ 	.word	0x00000003
        /*073c*/ 	.word	0x000000d0
        /*0740*/ 	.short	0x010a
        /*0742*/ 	.byte	0xff
	.zero		1


	//   ....[102]....
        /*0744*/ 	.word	0x00006850
        /*0748*/ 	.word	0x00000000
        /*074c*/ 	.word	0x00000000
        /*0750*/ 	.short	0x010a
        /*0752*/ 	.byte	0xff
	.zero		1


	//   ....[103]....
        /*0754*/ 	.word	0x000068b0
        /*0758*/ 	.word	0x00000000
        /*075c*/ 	.word	0x00000000
        /*0760*/ 	.short	0x010a
        /*0762*/ 	.byte	0xff
	.zero		1


	//   ....[104]....
        /*0764*/ 	.word	0x00006910
        /*0768*/ 	.word	0x00000000
        /*076c*/ 	.word	0x00000000
        /*0770*/ 	.short	0x010a
        /*0772*/ 	.byte	0xff
	.zero		1


	//   ....[105]....
        /*0774*/ 	.word	0x00006970
        /*0778*/ 	.word	0x00000000
        /*077c*/ 	.word	0x00000000
        /*0780*/ 	.short	0x010a
        /*0782*/ 	.byte	0xff
	.zero		1


	//   ....[106]....
        /*0784*/ 	.word	0x000069d0
        /*0788*/ 	.word	0x00000000
        /*078c*/ 	.word	0x00000000
        /*0790*/ 	.short	0x010a
        /*0792*/ 	.byte	0xff
	.zero		1


	//   ....[107]....
        /*0794*/ 	.word	0x00006a20
        /*0798*/ 	.word	0x00000000
        /*079c*/ 	.word	0x00000090
        /*07a0*/ 	.short	0x010a
        /*07a2*/ 	.byte	0xff
	.zero		1


	//   ....[108]....
        /*07a4*/ 	.word	0x00006a80
        /*07a8*/ 	.word	0x00000000
        /*07ac*/ 	.word	0x00000088
        /*07b0*/ 	.short	0x010a
        /*07b2*/ 	.byte	0xff
	.zero		1


	//   ....[109]....
        /*07b4*/ 	.word	0x00006ae0
        /*07b8*/ 	.word	0x00000003
        /*07bc*/ 	.word	0x00000078
        /*07c0*/ 	.short	0x010a
        /*07c2*/ 	.byte	0xff
	.zero		1


	//   ....[110]....
        /*07c4*/ 	.word	0x00006b30
        /*07c8*/ 	.word	0x00000000
        /*07cc*/ 	.word	0x00000090
        /*07d0*/ 	.short	0x010a
        /*07d2*/ 	.byte	0xff
	.zero		1


	//   ....[111]....
        /*07d4*/ 	.word	0x00006b90
        /*07d8*/ 	.word	0x00000000
        /*07dc*/ 	.word	0x00000070
        /*07e0*/ 	.short	0x010a
        /*07e2*/ 	.byte	0xff
	.zero		1


	//   ....[112]....
        /*07e4*/ 	.word	0x00006be0
        /*07e8*/ 	.word	0x0000005c
        /*07ec*/ 	.word	0x000000b0
        /*07f0*/ 	.short	0x010a
        /*07f2*/ 	.byte	0xff
	.zero		1


	//----- nvinfo : EIATTR_NUM_MBARRIERS
	.align		4
.L_47:
        /*07f4*/ 	.byte	0x03, 0x38
        /*07f6*/ 	.short	0x0022


	//----- nvinfo : EIATTR_EXIT_INSTR_OFFSETS
	.align		4
        /*07f8*/ 	.byte	0x04, 0x1c
        /*07fa*/ 	.short	(.L_49 - .L_48)


	//   ....[0]....
.L_48:
        /*07fc*/ 	.word	0x00002690


	//   ....[1]....
        /*0800*/ 	.word	0x00002b80


	//   ....[2]....
        /*0804*/ 	.word	0x00002be0


	//   ....[3]....
        /*0808*/ 	.word	0x00003a60


	//   ....[4]....
        /*080c*/ 	.word	0x00004590


	//   ....[5]....
        /*0810*/ 	.word	0x000045d0


	//   ....[6]....
        /*0814*/ 	.word	0x00006280


	//----- nvinfo : EIATTR_MAX_THREADS
	.align		4
.L_49:
        /*0818*/ 	.byte	0x04, 0x05
        /*081a*/ 	.short	(.L_51 - .L_50)
.L_50:
        /*081c*/ 	.word	0x00000100
        /*0820*/ 	.word	0x00000001
        /*0824*/ 	.word	0x00000001


	//----- nvinfo : EIATTR_CRS_STACK_SIZE
	.align		4
.L_51:
        /*0828*/ 	.byte	0x04, 0x1e
        /*082a*/ 	.short	(.L_53 - .L_52)
.L_52:
        /*082c*/ 	.word	0x00000000


	//----- nvinfo : EIATTR_CBANK_PARAM_SIZE
	.align		4
.L_53:
        /*0830*/ 	.byte	0x03, 0x19
        /*0832*/ 	.short	0x0800


	//----- nvinfo : EIATTR_PARAM_CBANK
	.align		4
        /*0834*/ 	.byte	0x04, 0x0a
        /*0836*/ 	.short	(.L_55 - .L_54)
	.align		4
.L_54:
        /*0838*/ 	.word	index@(.nv.constant0._ZN7cutlass13device_kernelINS_4gemm6kernel13GemmUniversalIN4cute5tupleIJiiiiEEENS1_10collective13CollectiveMmaINS1_35MainloopSm100TmaUmmaWarpSpecializedILi7ELi2ELi4ENS5_IJNS4_1CILi1EEESB_SB_EEEEENS5_IJNSA_ILi64EEESE_SE_EEENS_12float_e4m3_tENS5_IJlSB_lEEESG_SH_NS4_8TiledMMAINS4_8MMA_AtomIJNS4_10MMA_TraitsINS4_19SM100_MMA_F8F6F4_SSEJSG_SG_fSE_SE_NS4_17integral_constantINS4_4UMMA5MajorELSO_0EEESP_NSM_INSN_7ScaleInELSQ_0EEESR_EEEEEENS4_6LayoutISC_NS5_IJNSA_ILi0EEESV_SV_EEEEENS5_IJNS4_10UnderscoreESY_SY_EEEEENS4_13SM90_TMA_LOADENS4_14ComposedLayoutINS4_7SwizzleILi2ELi4ELi3EEENS4_18smem_ptr_flag_bitsILi8EEENSU_INS5_IJNSA_ILi8EEESE_EEENS5_IJSE_SB_EEEEEEEvNS4_8identityES11_S1B_vS1C_EENS_8epilogue10collective18CollectiveEpilogueINS1E_23Sm100TmaWarpSpecializedILi1ELi1ELi32ELb0ELb0EEEJSF_NS5_IJNSU_ISE_SB_EES1J_EEESG_SH_SG_SH_NS1E_6fusion15FusionCallbacksIS1I_NS1L_17LinearCombinationISG_fSG_fLNS_15FloatRoundStyleE2EEESF_S1K_JEEENS4_5SM1004TMEM4LOAD26SM100_TMEM_LOAD_16dp32b32xES11_S1B_NS4_39AutoVectorizingCopyWithAssumedAlignmentILi128EEENS4_14SM90_TMA_STOREES1B_S1W_S1W_EEEvvEEEEvNT_6ParamsE)
        /*083c*/ 	.short	0x0380
        /*083e*/ 	.short	0x0800


	//----- nvinfo : EIATTR_SW_WAR
	.align		4
.L_55:
        /*0840*/ 	.byte	0x04, 0x36
        /*0842*/ 	.short	(.L_57 - .L_56)
.L_56:
        /*0844*/ 	.word	0x00000008
.L_57:


//--------------------- .nv.callgraph             --------------------------
	.section	.nv.callgraph,"",@"SHT_CUDA_CALLGRAPH"
	.align	4
	.sectionentsize	8
	.align		4
        /*0000*/ 	.word	0x00000000
	.align		4
        /*0004*/ 	.word	0xffffffff
	.align		4
        /*0008*/ 	.word	index@(_ZN7cutlass13device_kernelINS_4gemm6kernel13GemmUniversalIN4cute5tupleIJiiiiEEENS1_10collective13CollectiveMmaINS1_35MainloopSm100TmaUmmaWarpSpecializedILi7ELi2ELi4ENS5_IJNS4_1CILi1EEESB_SB_EEEEENS5_IJNSA_ILi64EEESE_SE_EEENS_12float_e4m3_tENS5_IJlSB_lEEESG_SH_NS4_8TiledMMAINS4_8MMA_AtomIJNS4_10MMA_TraitsINS4_19SM100_MMA_F8F6F4_SSEJSG_SG_fSE_SE_NS4_17integral_constantINS4_4UMMA5MajorELSO_0EEESP_NSM_INSN_7ScaleInELSQ_0EEESR_EEEEEENS4_6LayoutISC_NS5_IJNSA_ILi0EEESV_SV_EEEEENS5_IJNS4_10UnderscoreESY_SY_EEEEENS4_13SM90_TMA_LOADENS4_14ComposedLayoutINS4_7SwizzleILi2ELi4ELi3EEENS4_18smem_ptr_flag_bitsILi8EEENSU_INS5_IJNSA_ILi8EEESE_EEENS5_IJSE_SB_EEEEEEEvNS4_8identityES11_S1B_vS1C_EENS_8epilogue10collective18CollectiveEpilogueINS1E_23Sm100TmaWarpSpecializedILi1ELi1ELi32ELb0ELb0EEEJSF_NS5_IJNSU_ISE_SB_EES1J_EEESG_SH_SG_SH_NS1E_6fusion15FusionCallbacksIS1I_NS1L_17LinearCombinationISG_fSG_fLNS_15FloatRoundStyleE2EEESF_S1K_JEEENS4_5SM1004TMEM4LOAD26SM100_TMEM_LOAD_16dp32b32xES11_S1B_NS4_39AutoVectorizingCopyWithAssumedAlignmentILi128EEENS4_14SM90_TMA_STOREES1B_S1W_S1W_EEEvvEEEEvNT_6ParamsE)
	.align		4
        /*000c*/ 	.word	index@(__assertfail)
	.align		4
        /*0010*/ 	.word	0x00000000
	.align		4
        /*0014*/ 	.word	0xfffffffe
	.align		4
        /*0018*/ 	.word	0x00000000
	.align		4
        /*001c*/ 	.word	0xfffffffd
	.align		4
        /*0020*/ 	.word	0x00000000
	.align		4
        /*0024*/ 	.word	0xfffffffc


//--------------------- .nv.constant4             --------------------------
	.section	.nv.constant4,"a",@progbits
	.align	8
	.align		8
.nv.constant4:
        /*0000*/ 	.dword	__assertfail
	.align		8
        /*0008*/ 	.dword	__unnamed_1
	.align		8
        /*0010*/ 	.dword	__unnamed_2
	.align		8
        /*0018*/ 	.dword	_ZN40_INTERNAL_027b8dc2_4_k_cu_fe85d7ec_280164cuda3std3__45__cpo5beginE
	.align		8
        /*0020*/ 	.dword	_ZN40_INTERNAL_027b8dc2_4_k_cu_fe85d7ec_280164cuda3std3__45__cpo3endE
	.align		8
        /*0028*/ 	.dword	_ZN40_INTERNAL_027b8dc2_4_k_cu_fe85d7ec_280164cuda3std3__45__cpo6cbeginE
	.align		8
        /*0030*/ 	.dword	_ZN40_INTERNAL_027b8dc2_4_k_cu_fe85d7ec_280164cuda3std3__45__cpo4cendE
	.align		8
        /*0038*/ 	.dword	_ZN40_INTERNAL_027b8dc2_4_k_cu_fe85d7ec_280164cuda3std3__442_GLOBAL__N__027b8dc2_4_k_cu_fe85d7ec_280166ignoreE
	.align		8
        /*0040*/ 	.dword	_ZN40_INTERNAL_027b8dc2_4_k_cu_fe85d7ec_280164cuda3std3__419piecewise_constructE
	.align		8
        /*0048*/ 	.dword	_ZN40_INTERNAL_027b8dc2_4_k_cu_fe85d7ec_280164cuda3std3__48in_placeE
	.align		8
        /*0050*/ 	.dword	_ZN40_INTERNAL_027b8dc2_4_k_cu_fe85d7ec_280164cuda3std6ranges3__45__cpo4swapE
	.align		8
        /*0058*/ 	.dword	_ZN40_INTERNAL_027b8dc2_4_k_cu_fe85d7ec_280164cuda3std6ranges3__45__cpo9iter_moveE
	.align		8
        /*0060*/ 	.dword	_ZN40_INTERNAL_027b8dc2_4_k_cu_fe85d7ec_280164cute7productE
	.align		8
        /*0068*/ 	.dword	_ZN40_INTERNAL_027b8dc2_4_k_cu_fe85d7ec_280164cute1_E
	.align		8
        /*0070*/ 	.dword	$str$25
	.align		8
        /*0078*/ 	.dword	$str$26
	.align		8
        /*0080*/ 	.dword	$str$27
	.align		8
        /*0088*/ 	.dword	$str$28


//--------------------- .text._ZN7cutlass13device_kernelINS_4gemm6kernel13GemmUniversalIN4cute5tupleIJiiiiEEENS1_10collective13CollectiveMmaINS1_35MainloopSm100TmaUmmaWarpSpecializedILi7ELi2ELi4ENS5_IJNS4_1CILi1EEESB_SB_EEEEENS5_IJNSA_ILi64EEESE_SE_EEENS_12float_e4m3_tENS5_IJlSB_lEEESG_SH_NS4_8TiledMMAINS4_8MMA_AtomIJNS4_10MMA_TraitsINS4_19SM100_MMA_F8F6F4_SSEJSG_SG_fSE_SE_NS4_17integral_constantINS4_4UMMA5MajorELSO_0EEESP_NSM_INSN_7ScaleInELSQ_0EEESR_EEEEEENS4_6LayoutISC_NS5_IJNSA_ILi0EEESV_SV_EEEEENS5_IJNS4_10UnderscoreESY_SY_EEEEENS4_13SM90_TMA_LOADENS4_14ComposedLayoutINS4_7SwizzleILi2ELi4ELi3EEENS4_18smem_ptr_flag_bitsILi8EEENSU_INS5_IJNSA_ILi8EEESE_EEENS5_IJSE_SB_EEEEEEEvNS4_8identityES11_S1B_vS1C_EENS_8epilogue10collective18CollectiveEpilogueINS1E_23Sm100TmaWarpSpecializedILi1ELi1ELi32ELb0ELb0EEEJSF_NS5_IJNSU_ISE_SB_EES1J_EEESG_SH_SG_SH_NS1E_6fusion15FusionCallbacksIS1I_NS1L_17LinearCombinationISG_fSG_fLNS_15FloatRoundStyleE2EEESF_S1K_JEEENS4_5SM1004TMEM4LOAD26SM100_TMEM_LOAD_16dp32b32xES11_S1B_NS4_39AutoVectorizingCopyWithAssumedAlignmentILi128EEENS4_14SM90_TMA_STOREES1B_S1W_S1W_EEEvvEEEEvNT_6ParamsE --------------------------
	.section	.text._ZN7cutlass13device_kernelINS_4gemm6kernel13GemmUniversalIN4cute5tupleIJiiiiEEENS1_10collective13CollectiveMmaINS1_35MainloopSm100TmaUmmaWarpSpecializedILi7ELi2ELi4ENS5_IJNS4_1CILi1EEESB_SB_EEEEENS5_IJNSA_ILi64EEESE_SE_EEENS_12float_e4m3_tENS5_IJlSB_lEEESG_SH_NS4_8TiledMMAINS4_8MMA_AtomIJNS4_10MMA_TraitsINS4_19SM100_MMA_F8F6F4_SSEJSG_SG_fSE_SE_NS4_17integral_constantINS4_4UMMA5MajorELSO_0EEESP_NSM_INSN_7ScaleInELSQ_0EEESR_EEEEEENS4_6LayoutISC_NS5_IJNSA_ILi0EEESV_SV_EEEEENS5_IJNS4_10UnderscoreESY_SY_EEEEENS4_13SM90_TMA_LOADENS4_14ComposedLayoutINS4_7SwizzleILi2ELi4ELi3EEENS4_18smem_ptr_flag_bitsILi8EEENSU_INS5_IJNSA_ILi8EEESE_EEENS5_IJSE_SB_EEEEEEEvNS4_8identityES11_S1B_vS1C_EENS_8epilogue10collective18CollectiveEpilogueINS1E_23Sm100TmaWarpSpecializedILi1ELi1ELi32ELb0ELb0EEEJSF_NS5_IJNSU_ISE_SB_EES1J_EEESG_SH_SG_SH_NS1E_6fusion15FusionCallbacksIS1I_NS1L_17LinearCombinationISG_fSG_fLNS_15FloatRoundStyleE2EEESF_S1K_JEEENS4_5SM1004TMEM4LOAD26SM100_TMEM_LOAD_16dp32b32xES11_S1B_NS4_39AutoVectorizingCopyWithAssumedAlignmentILi128EEENS4_14SM90_TMA_STOREES1B_S1W_S1W_EEEvvEEEEvNT_6ParamsE,"ax",@progbits
	.align	128
.text._ZN7cutlass13device_kernelINS_4gemm6kernel13GemmUniversalIN4cute5tupleIJiiiiEEENS1_10collective13CollectiveMmaINS1_35MainloopSm100TmaUmmaWarpSpecializedILi7ELi2ELi4ENS5_IJNS4_1CILi1EEESB_SB_EEEEENS5_IJNSA_ILi64EEESE_SE_EEENS_12float_e4m3_tENS5_IJlSB_lEEESG_SH_NS4_8TiledMMAINS4_8MMA_AtomIJNS4_10MMA_TraitsINS4_19SM100_MMA_F8F6F4_SSEJSG_SG_fSE_SE_NS4_17integral_constantINS4_4UMMA5MajorELSO_0EEESP_NSM_INSN_7ScaleInELSQ_0EEESR_EEEEEENS4_6LayoutISC_NS5_IJNSA_ILi0EEESV_SV_EEEEENS5_IJNS4_10UnderscoreESY_SY_EEEEENS4_13SM90_TMA_LOADENS4_14ComposedLayoutINS4_7SwizzleILi2ELi4ELi3EEENS4_18smem_ptr_flag_bitsILi8EEENSU_INS5_IJNSA_ILi8EEESE_EEENS5_IJSE_SB_EEEEEEEvNS4_8identityES11_S1B_vS1C_EENS_8epilogue10collective18CollectiveEpilogueINS1E_23Sm100TmaWarpSpecializedILi1ELi1ELi32ELb0ELb0EEEJSF_NS5_IJNSU_ISE_SB_EES1J_EEESG_SH_SG_SH_NS1E_6fusion15FusionCallbacksIS1I_NS1L_17LinearCombinationISG_fSG_fLNS_15FloatRoundStyleE2EEESF_S1K_JEEENS4_5SM1004TMEM4LOAD26SM100_TMEM_LOAD_16dp32b32xES11_S1B_NS4_39AutoVectorizingCopyWithAssumedAlignmentILi128EEENS4_14SM90_TMA_STOREES1B_S1W_S1W_EEEvvEEEEvNT_6ParamsE:
        .type           _ZN7cutlass13device_kernelINS_4gemm6kernel13GemmUniversalIN4cute5tupleIJiiiiEEENS1_10collective13CollectiveMmaINS1_35MainloopSm100TmaUmmaWarpSpecializedILi7ELi2ELi4ENS5_IJNS4_1CILi1EEESB_SB_EEEEENS5_IJNSA_ILi64EEESE_SE_EEENS_12float_e4m3_tENS5_IJlSB_lEEESG_SH_NS4_8TiledMMAINS4_8MMA_AtomIJNS4_10MMA_TraitsINS4_19SM100_MMA_F8F6F4_SSEJSG_SG_fSE_SE_NS4_17integral_constantINS4_4UMMA5MajorELSO_0EEESP_NSM_INSN_7ScaleInELSQ_0EEESR_EEEEEENS4_6LayoutISC_NS5_IJNSA_ILi0EEESV_SV_EEEEENS5_IJNS4_10UnderscoreESY_SY_EEEEENS4_13SM90_TMA_LOADENS4_14ComposedLayoutINS4_7SwizzleILi2ELi4ELi3EEENS4_18smem_ptr_flag_bitsILi8EEENSU_INS5_IJNSA_ILi8EEESE_EEENS5_IJSE_SB_EEEEEEEvNS4_8identityES11_S1B_vS1C_EENS_8epilogue10collective18CollectiveEpilogueINS1E_23Sm100TmaWarpSpecializedILi1ELi1ELi32ELb0ELb0EEEJSF_NS5_IJNSU_ISE_SB_EES1J_EEESG_SH_SG_SH_NS1E_6fusion15FusionCallbacksIS1I_NS1L_17LinearCombinationISG_fSG_fLNS_15FloatRoundStyleE2EEESF_S1K_JEEENS4_5SM1004TMEM4LOAD26SM100_TMEM_LOAD_16dp32b32xES11_S1B_NS4_39AutoVectorizingCopyWithAssumedAlignmentILi128EEENS4_14SM90_TMA_STOREES1B_S1W_S1W_EEEvvEEEEvNT_6ParamsE,@function
        .size           _ZN7cutlass13device_kernelINS_4gemm6kernel13GemmUniversalIN4cute5tupleIJiiiiEEENS1_10collective13CollectiveMmaINS1_35MainloopSm100TmaUmmaWarpSpecializedILi7ELi2ELi4ENS5_IJNS4_1CILi1EEESB_SB_EEEEENS5_IJNSA_ILi64EEESE_SE_EEENS_12float_e4m3_tENS5_IJlSB_lEEESG_SH_NS4_8TiledMMAINS4_8MMA_AtomIJNS4_10MMA_TraitsINS4_19SM100_MMA_F8F6F4_SSEJSG_SG_fSE_SE_NS4_17integral_constantINS4_4UMMA5MajorELSO_0EEESP_NSM_INSN_7ScaleInELSQ_0EEESR_EEEEEENS4_6LayoutISC_NS5_IJNSA_ILi0EEESV_SV_EEEEENS5_IJNS4_10UnderscoreESY_SY_EEEEENS4_13SM90_TMA_LOADENS4_14ComposedLayoutINS4_7SwizzleILi2ELi4ELi3EEENS4_18smem_ptr_flag_bitsILi8EEENSU_INS5_IJNSA_ILi8EEESE_EEENS5_IJSE_SB_EEEEEEEvNS4_8identityES11_S1B_vS1C_EENS_8epilogue10collective18CollectiveEpilogueINS1E_23Sm100TmaWarpSpecializedILi1ELi1ELi32ELb0ELb0EEEJSF_NS5_IJNSU_ISE_SB_EES1J_EEESG_SH_SG_SH_NS1E_6fusion15FusionCallbacksIS1I_NS1L_17LinearCombinationISG_fSG_fLNS_15FloatRoundStyleE2EEESF_S1K_JEEENS4_5SM1004TMEM4LOAD26SM100_TMEM_LOAD_16dp32b32xES11_S1B_NS4_39AutoVectorizingCopyWithAssumedAlignmentILi128EEENS4_14SM90_TMA_STOREES1B_S1W_S1W_EEEvvEEEEvNT_6ParamsE,(.L_x_137 - _ZN7cutlass13device_kernelINS_4gemm6kernel13GemmUniversalIN4cute5tupleIJiiiiEEENS1_10collective13CollectiveMmaINS1_35MainloopSm100TmaUmmaWarpSpecializedILi7ELi2ELi4ENS5_IJNS4_1CILi1EEESB_SB_EEEEENS5_IJNSA_ILi64EEESE_SE_EEENS_12float_e4m3_tENS5_IJlSB_lEEESG_SH_NS4_8TiledMMAINS4_8MMA_AtomIJNS4_10MMA_TraitsINS4_19SM100_MMA_F8F6F4_SSEJSG_SG_fSE_SE_NS4_17integral_constantINS4_4UMMA5MajorELSO_0EEESP_NSM_INSN_7ScaleInELSQ_0EEESR_EEEEEENS4_6LayoutISC_NS5_IJNSA_ILi0EEESV_SV_EEEEENS5_IJNS4_10UnderscoreESY_SY_EEEEENS4_13SM90_TMA_LOADENS4_14ComposedLayoutINS4_7SwizzleILi2ELi4ELi3EEENS4_18smem_ptr_flag_bitsILi8EEENSU_INS5_IJNSA_ILi8EEESE_EEENS5_IJSE_SB_EEEEEEEvNS4_8identityES11_S1B_vS1C_EENS_8epilogue10collective18CollectiveEpilogueINS1E_23Sm100TmaWarpSpecializedILi1ELi1ELi32ELb0ELb0EEEJSF_NS5_IJNSU_ISE_SB_EES1J_EEESG_SH_SG_SH_NS1E_6fusion15FusionCallbacksIS1I_NS1L_17LinearCombinationISG_fSG_fLNS_15FloatRoundStyleE2EEESF_S1K_JEEENS4_5SM1004TMEM4LOAD26SM100_TMEM_LOAD_16dp32b32xES11_S1B_NS4_39AutoVectorizingCopyWithAssumedAlignmentILi128EEENS4_14SM90_TMA_STOREES1B_S1W_S1W_EEEvvEEEEvNT_6ParamsE)
        .other          _ZN7cutlass13device_kernelINS_4gemm6kernel13GemmUniversalIN4cute5tupleIJiiiiEEENS1_10collective13CollectiveMmaINS1_35MainloopSm100TmaUmmaWarpSpecializedILi7ELi2ELi4ENS5_IJNS4_1CILi1EEESB_SB_EEEEENS5_IJNSA_ILi64EEESE_SE_EEENS_12float_e4m3_tENS5_IJlSB_lEEESG_SH_NS4_8TiledMMAINS4_8MMA_AtomIJNS4_10MMA_TraitsINS4_19SM100_MMA_F8F6F4_SSEJSG_SG_fSE_SE_NS4_17integral_constantINS4_4UMMA5MajorELSO_0EEESP_NSM_INSN_7ScaleInELSQ_0EEESR_EEEEEENS4_6LayoutISC_NS5_IJNSA_ILi0EEESV_SV_EEEEENS5_IJNS4_10UnderscoreESY_SY_EEEEENS4_13SM90_TMA_LOADENS4_14ComposedLayoutINS4_7SwizzleILi2ELi4ELi3EEENS4_18smem_ptr_flag_bitsILi8EEENSU_INS5_IJNSA_ILi8EEESE_EEENS5_IJSE_SB_EEEEEEEvNS4_8identityES11_S1B_vS1C_EENS_8epilogue10collective18CollectiveEpilogueINS1E_23Sm100TmaWarpSpecializedILi1ELi1ELi32ELb0ELb0EEEJSF_NS5_IJNSU_ISE_SB_EES1J_EEESG_SH_SG_SH_NS1E_6fusion15FusionCallbacksIS1I_NS1L_17LinearCombinationISG_fSG_fLNS_15FloatRoundStyleE2EEESF_S1K_JEEENS4_5SM1004TMEM4LOAD26SM100_TMEM_LOAD_16dp32b32xES11_S1B_NS4_39AutoVectorizingCopyWithAssumedAlignmentILi128EEENS4_14SM90_TMA_STOREES1B_S1W_S1W_EEEvvEEEEvNT_6ParamsE,@"STO_CUDA_ENTRY STV_DEFAULT"
_ZN7cutlass13device_kernelINS_4gemm6kernel13GemmUniversalIN4cute5tupleIJiiiiEEENS1_10collective13CollectiveMmaINS1_35MainloopSm100TmaUmmaWarpSpecializedILi7ELi2ELi4ENS5_IJNS4_1CILi1EEESB_SB_EEEEENS5_IJNSA_ILi64EEESE_SE_EEENS_12float_e4m3_tENS5_IJlSB_lEEESG_SH_NS4_8TiledMMAINS4_8MMA_AtomIJNS4_10MMA_TraitsINS4_19SM100_MMA_F8F6F4_SSEJSG_SG_fSE_SE_NS4_17integral_constantINS4_4UMMA5MajorELSO_0EEESP_NSM_INSN_7ScaleInELSQ_0EEESR_EEEEEENS4_6LayoutISC_NS5_IJNSA_ILi0EEESV_SV_EEEEENS5_IJNS4_10UnderscoreESY_SY_EEEEENS4_13SM90_TMA_LOADENS4_14ComposedLayoutINS4_7SwizzleILi2ELi4ELi3EEENS4_18smem_ptr_flag_bitsILi8EEENSU_INS5_IJNSA_ILi8EEESE_EEENS5_IJSE_SB_EEEEEEEvNS4_8identityES11_S1B_vS1C_EENS_8epilogue10collective18CollectiveEpilogueINS1E_23Sm100TmaWarpSpecializedILi1ELi1ELi32ELb0ELb0EEEJSF_NS5_IJNSU_ISE_SB_EES1J_EEESG_SH_SG_SH_NS1E_6fusion15FusionCallbacksIS1I_NS1L_17LinearCombinationISG_fSG_fLNS_15FloatRoundStyleE2EEESF_S1K_JEEENS4_5SM1004TMEM4LOAD26SM100_TMEM_LOAD_16dp32b32xES11_S1B_NS4_39AutoVectorizingCopyWithAssumedAlignmentILi128EEENS4_14SM90_TMA_STOREES1B_S1W_S1W_EEEvvEEEEvNT_6ParamsE:
[----:B------:R-:W1:Y:S01]  /*0000*/  LDC R1, c[0x0][0x37c] ;  /* 0x0000df00ff017b82 */ /* 0x000e620000000800 */
[----:B------:R-:W2:Y:S01]  /*0010*/  S2R R101, SR_TID.X ;  /* 0x0000000000657919 */ /* 0x000ea20000002100 */
[----:B------:R-:W3:Y:S01]  /*0020*/  LDCU.64 UR4, c[0x0][0x890] ;  /* 0x00011200ff0477ac */ /* 0x000ee20008000a00 */
[----:B------:R-:W-:Y:S02]  /*0030*/  PRMT R96, RZ, 0x7610, R96 ;  /* 0x00007610ff607816 */ /* 0x000fe40000000060 */
[----:B------:R-:W-:Y:S01]  /*0040*/  ELECT P5, URZ, PT ;  /* 0x0000000000ff782f */ /* 0x000fe200038a0000 */
[----:B------:R-:W4:Y:S01]  /*0050*/  LDCU.64 UR40, c[0x0][0x358] ;  /* 0x00006b00ff2877ac */ /* 0x000f220008000a00 */
[----:B---3--:R-:W-:-:S04]  /*0060*/  UISETP.NE.U32.AND UP0, UPT, UR4, URZ, UPT ;  /* 0x000000ff0400728c */ /* 0x008fc8000bf05070 */
[----:B------:R-:W-:Y:S01]  /*0070*/  UISETP.NE.AND.EX UP0, UPT, UR5, URZ, UPT, UP0 ;  /* 0x000000ff0500728c */ /* 0x000fe2000bf05300 */
[----:B--2---:R-:W-:-:S05]  /*0080*/  SHF.R.U32.HI R104, RZ, 0x5, R101 ;  /* 0x00000005ff687819 */ /* 0x004fca0000011665 */
[----:B------:R-:W2:Y:S02]  /*0090*/  SHFL.IDX PT, R0, R104, RZ, 0x1f ;  /* 0x00001fff68007589 */ /* 0x000ea400000e0000 */
[----:B--2---:R-:W-:Y:S01]  /*00a0*/  R2UR UR8, R0 ;  /* 0x00000000000872ca */ /* 0x004fe200000e0000 */
[----:B-1--4-:R-:W-:-:S14]  /*00b0*/  BRA.U UP0, `(.L_x_0) ;  /* 0x00000001002c7547 */ /* 0x012fdc000b800000 */
[----:B------:R-:W1:Y:S02]  /*00c0*/  LDCU.64 UR6, c[0x0][0x888] ;  /* 0x00011100ff0677ac */ /* 0x000e640008000a00 */
[----:B-1----:R-:W-:-:S04]  /*00d0*/  UISETP.NE.U32.AND UP0, UPT, UR6, URZ, UPT ;  /* 0x000000ff0600728c */ /* 0x002fc8000bf05070 */
[----:B------:R-:W-:-:S09]  /*00e0*/  UISETP.NE.AND.EX UP0, UPT, UR7, URZ, UPT, UP0 ;  /* 0x000000ff0700728c */ /* 0x000fd2000bf05300 */
[----:B------:R-:W-:Y:S05]  /*00f0*/  BRA.U !UP0, `(.L_x_1) ;  /* 0x0000000108107547 */ /* 0x000fea000b800000 */
[----:B------:R-:W1:Y:S02]  /*0100*/  LDC.64 R2, c[0x0][0x888] ;  /* 0x00022200ff027b82 */ /* 0x000e640000000a00 */
[----:B-1----:R1:W5:Y:S01]  /*0110*/  LDG.E R49, desc[UR40][R2.64] ;  /* 0x0000002802317981 */ /* 0x002362000c1e1900 */
[----:B------:R-:W-:Y:S01]  /*0120*/  HFMA2 R96, -RZ, RZ, 0, 5.9604644775390625e-08 ;  /* 0x00000001ff607431 */ /* 0x000fe200000001ff */
[----:B------:R-:W-:Y:S05]  /*0130*/  BRA `(.L_x_0) ;  /* 0x00000000000c7947 */ /* 0x000fea0003800000 */
.L_x_1:
[----:B------:R-:W1:Y:S01]  /*0140*/  LDCU UR6, c[0x0][0x880] ;  /* 0x00011000ff0677ac */ /* 0x000e620008000800 */
[----:B------:R-:W-:Y:S01]  /*0150*/  HFMA2 R96, -RZ, RZ, 0, 5.9604644775390625e-08 ;  /* 0x00000001ff607431 */ /* 0x000fe200000001ff */
[----:B-1----:R-:W-:-:S07]  /*0160*/  MOV R49, UR6 ;  /* 0x0000000600317c02 */ /* 0x002fce0008000f00 */
.L_x_0:
[----:B------:R-:W2:Y:S02]  /*0170*/  LDCU.64 UR6, c[0x0][0x8b0] ;  /* 0x00011600ff0677ac */ /* 0x000ea40008000a00 */
[----:B--2---:R-:W-:-:S04]  /*0180*/  UISETP.NE.U32.AND UP0, UPT, UR6, URZ, UPT ;  /* 0x000000ff0600728c */ /* 0x004fc8000bf05070 */
[----:B------:R-:W-:-:S09]  /*0190*/  UISETP.NE.AND.EX UP0, UPT, UR7, URZ, UPT, UP0 ;  /* 0x000000ff0700728c */ /* 0x000fd2000bf05300 */
[----:B------:R-:W-:Y:S05]  /*01a0*/  BRA.U UP0, `(.L_x_2) ;  /* 0x0000000100247547 */ /* 0x000fea000b800000 */
[----:B------:R-:W2:Y:S02]  /*01b0*/  LDCU.64 UR6, c[0x0][0x8a8] ;  /* 0x00011500ff0677ac */ /* 0x000ea40008000a00 */
[----:B--2---:R-:W-:-:S04]  /*01c0*/  UISETP.NE.U32.AND UP0, UPT, UR6, URZ, UPT ;  /* 0x000000ff0600728c */ /* 0x004fc8000bf05070 */
[----:B------:R-:W-:-:S09]  /*01d0*/  UISETP.NE.AND.EX UP0, UPT, UR7, URZ, UPT, UP0 ;  /* 0x000000ff0700728c */ /* 0x000fd2000bf05300 */
[----:B------:R-:W-:Y:S05]  /*01e0*/  BRA.U !UP0, `(.L_x_3) ;  /* 0x00000001080c7547 */ /* 0x000fea000b800000 */
[----:B-1----:R-:W1:Y:S02]  /*01f0*/  LDC.64 R2, c[0x0][0x8a8] ;  /* 0x00022a00ff027b82 */ /* 0x002e640000000a00 */
[----:B-1----:R2:W5:Y:S01]  /*0200*/  LDG.E R47, desc[UR40][R2.64] ;  /* 0x00000028022f7981 */ /* 0x002562000c1e1900 */
[----:B------:R-:W-:Y:S05]  /*0210*/  BRA `(.L_x_2) ;  /* 0x0000000000087947 */ /* 0x000fea0003800000 */
.L_x_3:
[----:B------:R-:W2:Y:S02]  /*0220*/  LDCU UR6, c[0x0][0x8a0] ;  /* 0x00011400ff0677ac */ /* 0x000ea40008000800 */
[----:B--2---:R-:W-:Y:S02]  /*0230*/  MOV R47, UR6 ;  /* 0x00000006002f7c02 */ /* 0x004fe40008000f00 */
.L_x_2:
[----:B------:R-:W-:Y:S01]  /*0240*/  IMAD.U32 R0, RZ, RZ, UR8 ;  /* 0x00000008ff007e24 */ /* 0x000fe2000f8e00ff */
[----:B------:R-:W-:Y:S04]  /*0250*/  BSSY.RECONVERGENT B0, `(.L_x_4) ;  /* 0x000000c000007945 */ /* 0x000fe80003800200 */
[C---:B------:R-:W-:Y:S02]  /*0260*/  ISETP.NE.OR P1, PT, R0.reuse, 0x1, !P5 ;  /* 0x000000010000780c */ /* 0x040fe40006f25670 */
[----:B------:R-:W-:-:S11]  /*0270*/  ISETP.NE.OR P0, PT, R0, 0x3, !P5 ;  /* 0x000000030000780c */ /* 0x000fd60006f05670 */
[----:B------:R-:W-:Y:S05]  /*0280*/  @P1 BRA `(.L_x_5) ;  /* 0x0000000000201947 */ /* 0x000fea0003800000 */
[----:B------:R-:W3:Y:S02]  /*0290*/  LDCU.64 UR6, c[0x0][0x348] ;  /* 0x00006900ff0677ac */ /* 0x000ee40008000a00 */
[----:B---3--:R-:W-:Y:S02]  /*02a0*/  UIADD3 UR10, UP1, UPT, UR6, 0x80, URZ ;  /* 0x00000080060a7890 */ /* 0x008fe4000ff3e0ff */
[----:B------:R-:W-:Y:S02]  /*02b0*/  UIADD3 UR6, UP0, UPT, UR6, 0x180, URZ ;  /* 0x0000018006067890 */ /* 0x000fe4000ff1e0ff */
[----:B------:R-:W-:Y:S02]  /*02c0*/  UIADD3.X UR11, UPT, UPT, URZ, UR7, URZ, UP1, !UPT ;  /* 0x00000007ff0b7290 */ /* 0x000fe40008ffe4ff */
[----:B------:R-:W-:-:S07]  /*02d0*/  UIADD3.X UR7, UPT, UPT, URZ, UR7, URZ, UP0, !UPT ;  /* 0x00000007ff077290 */ /* 0x000fce00087fe4ff */
[----:B------:R3:W-:Y:S02]  /*02e0*/  UTMACCTL.PF [UR10] ;  /* 0x000000000a0079b9 */ /* 0x0007e40008040000 */
[----:B------:R3:W-:Y:S02]  /*02f0*/  UTMACCTL.PF [UR6] ;  /* 0x00000000060079b9 */ /* 0x0007e40008040000 */
[----:B---3--:R-:W-:Y:S01]  /*0300*/  NOP ;  /* 0x0000000000007918 */ /* 0x008fe20000000000 */
.L_x_5:
[----:B------:R-:W-:Y:S05]  /*0310*/  BSYNC.RECONVERGENT B0 ;  /* 0x0000000000007941 */ /* 0x000fea0003800200 */
.L_x_4:
[----:B------:R-:W-:Y:S04]  /*0320*/  BSSY.RECONVERGENT B0, `(.L_x_6) ;  /* 0x000000a000007945 */ /* 0x000fe80003800200 */
        /* <DEDUP_REMOVED lines=9> */
.L_x_7:
[----:B------:R-:W-:Y:S05]  /*03c0*/  BSYNC.RECONVERGENT B0 ;  /* 0x0000000000007941 */ /* 0x000fea0003800200 */
.L_x_6:
[----:B------:R-:W3:Y:S01]  /*03d0*/  LDCU.64 UR6, c[0x0][0x888] ;  /* 0x00011100ff0677ac */ /* 0x000ee20008000a00 */
[----:B------:R-:W-:Y:S02]  /*03e0*/  UISETP.EQ.U32.AND UP1, UPT, UR4, URZ, UPT ;  /* 0x000000ff0400728c */ /* 0x000fe4000bf22070 */
[----:B------:R-:W-:Y:S02]  /*03f0*/  UPLOP3.LUT UP2, UPT, UPT, UPT, UPT, 0x80, 0x8 ;  /* 0x000000000008789c */ /* 0x000fe40003f4f070 */
[----:B---3--:R-:W-:-:S04]  /*0400*/  UISETP.NE.U32.AND UP0, UPT, UR6, URZ, UPT ;  /* 0x000000ff0600728c */ /* 0x008fc8000bf05070 */
[----:B------:R-:W-:-:S04]  /*0410*/  UISETP.NE.AND.EX UP0, UPT, UR7, URZ, UPT, UP0 ;  /* 0x000000ff0700728c */ /* 0x000fc8000bf05300 */
[----:B------:R-:W-:-:S04]  /*0420*/  UISETP.EQ.OR.EX UP3, UPT, UR5, URZ, !UP0, UP1 ;  /* 0x000000ff0500728c */ /* 0x000fc8000c762710 */
[----:B------:R-:W-:-:S05]  /*0430*/  UP2UR UR44, UPR, URZ, 0x8 ;  /* 0x00000008ff2c7883 */ /* 0x000fca0008000000 */
[----:B------:R-:W-:Y:S07]  /*0440*/  BRA.U !UP3, `(.L_x_8) ;  /* 0x000000010b207547 */ /* 0x000fee000b800000 */
[----:B------:R-:W-:Y:S01]  /*0450*/  UISETP.NE.U32.AND UP2, UPT, UR4, URZ, UPT ;  /* 0x000000ff0400728c */ /* 0x000fe2000bf45070 */
[----:B-----5:R-:W-:Y:S01]  /*0460*/  FSETP.NEU.AND P0, PT, R49, RZ, PT ;  /* 0x000000ff3100720b */ /* 0x020fe20003f0d000 */
[----:B------:R-:W-:Y:S02]  /*0470*/  USEL UR4, URZ, 0xffffffff, UP0 ;  /* 0xffffffffff047887 */ /* 0x000fe40008000000 */
[----:B------:R-:W-:-:S10]  /*0480*/  UISETP.NE.AND.EX UP2, UPT, UR5, URZ, UPT, UP2 ;  /* 0x000000ff0500728c */ /* 0x000fd4000bf45320 */
[----:B------:R-:W-:Y:S01]  /*0490*/  VOTEU.ANY UP1, P0 ;  /* 0x0000000000ff7886 */ /* 0x000fe20000020100 */
[----:B------:R-:W-:-:S04]  /*04a0*/  @!UP2 USEL UR4, URZ, 0xffffffff, UP1 ;  /* 0xffffffffff04a887 */ /* 0x000fc80008800000 */
[----:B------:R-:W-:-:S04]  /*04b0*/  ULOP3.LUT UR4, UR4, 0x1, URZ, 0xc0, !UPT ;  /* 0x0000000104047892 */ /* 0x000fc8000f8ec0ff */
[----:B------:R-:W-:-:S11]  /*04c0*/  UISETP.NE.U32.AND UP2, UPT, UR4, 0x1, UPT ;  /* 0x000000010400788c */ /* 0x000fd6000bf45070 */
.L_x_8:
[----:B-12---:R-:W1:Y:S01]  /*04d0*/  SHFL.IDX PT, R2, R104, RZ, 0x1f ;  /* 0x00001fff68027589 */ /* 0x006e6200000e0000 */
[----:B------:R-:W-:-:S04]  /*04e0*/  UISETP.NE.AND UP1, UPT, UR8, 0x2, UPT ;  /* 0x000000020800788c */ /* 0x000fc8000bf25270 */
[----:B------:R-:W-:Y:S01]  /*04f0*/  USEL UR13, URZ, 0x1, UP1 ;  /* 0x00000001ff0d7887 */ /* 0x000fe20008800000 */
[----:B-1----:R-:W-:-:S13]  /*0500*/  ISETP.NE.AND P0, PT, R2, RZ, PT ;  /* 0x000000ff0200720c */ /* 0x002fda0003f05270 */
[----:B------:R-:W-:Y:S05]  /*0510*/  @P0 BRA `(.L_x_9) ;  /* 0x0000000000600947 */ /* 0x000fea0003800000 */
[----:B------:R-:W1:Y:S01]  /*0520*/  S2UR UR5, SR_CgaCtaId ;  /* 0x00000000000579c3 */ /* 0x000e620000008800 */
[----:B------:R-:W-:Y:S01]  /*0530*/  UMOV UR6, 0x400 ;  /* 0x0000040000067882 */ /* 0x000fe20000000000 */
[----:B------:R-:W-:Y:S01]  /*0540*/  UMOV UR4, 0x1 ;  /* 0x0000000100047882 */ /* 0x000fe20000000000 */
[----:B------:R-:W-:Y:S01]  /*0550*/  ELECT P0, URZ, PT ;  /* 0x0000000000ff782f */ /* 0x000fe20003800000 */
[----:B-1----:R-:W-:Y:S02]  /*0560*/  ULEA UR5, UR5, UR6, 0x18 ;  /* 0x0000000605057291 */ /* 0x002fe4000f8ec0ff */
[----:B------:R-:W-:-:S04]  /*0570*/  UIADD3 UR6, UPT, UPT, -UR4, 0x100000, URZ ;  /* 0x0010000004067890 */ /* 0x000fc8000fffe1ff */
[----:B------:R-:W-:Y:S02]  /*0580*/  USHF.L.U32 UR7, UR6, 0xb, URZ ;  /* 0x0000000b06077899 */ /* 0x000fe400080006ff */
[----:B------:R-:W-:Y:S01]  /*0590*/  USHF.L.U32 UR6, UR6, 0x1, URZ ;  /* 0x0000000106067899 */ /* 0x000fe200080006ff */
[----:B------:R-:W1:Y:S11]  /*05a0*/  FENCE.VIEW.ASYNC.S ;  /* 0x00000000000073c6 */ /* 0x000e760000000000 */
[----:B-1----:R1:W2:Y:S01]  /*05b0*/  SYNCS.EXCH.64 URZ, [UR5], UR6 ;  /* 0x0000000605ff75b2 */ /* 0x0022a20008000100 */
[----:B------:R1:W3:Y:S01]  /*05c0*/  SYNCS.EXCH.64 URZ, [UR5+0x38], UR6 ;  /* 0x0000380605ff75b2 */ /* 0x0002e20008000100 */
[----:B------:R1:W4:Y:S01]  /*05d0*/  SYNCS.EXCH.64 URZ, [UR5+0x8], UR6 ;  /* 0x0000080605ff75b2 */ /* 0x0003220008000100 */
[----:B------:R1:W1:Y:S01]  /*05e0*/  SYNCS.EXCH.64 URZ, [UR5+0x40], UR6 ;  /* 0x0000400605ff75b2 */ /* 0x0002620008000100 */
        /* <DEDUP_REMOVED lines=10> */
[----:B------:R-:W-:Y:S01]  /*0690*/  NOP ;  /* 0x0000000000007918 */ /* 0x000fe20000000000 */
.L_x_9:
[----:B------:R-:W2:Y:S01]  /*06a0*/  SHFL.IDX PT, R2, R104, RZ, 0x1f ;  /* 0x00001fff68027589 */ /* 0x000ea200000e0000 */
[----:B------:R-:W-:Y:S01]  /*06b0*/  NOP ;  /* 0x0000000000007918 */ /* 0x000fe20000000000 */
[----:B--2---:R-:W-:-:S13]  /*06c0*/  ISETP.NE.AND P0, PT, R2, 0x1, PT ;  /* 0x000000010200780c */ /* 0x004fda0003f05270 */
[----:B------:R-:W-:Y:S05]  /*06d0*/  @P0 BRA `(.L_x_10) ;  /* 0x0000000000400947 */ /* 0x000fea0003800000 */
[----:B-1----:R-:W1:Y:S01]  /*06e0*/  S2UR UR6, SR_CgaCtaId ;  /* 0x00000000000679c3 */ /* 0x002e620000008800 */
[----:B------:R-:W-:Y:S01]  /*06f0*/  UMOV UR7, 0x400 ;  /* 0x0000040000077882 */ /* 0x000fe20000000000 */
[----:B------:R-:W-:Y:S01]  /*0700*/  UMOV UR5, 0x20 ;  /* 0x0000002000057882 */ /* 0x000fe20000000000 */
[----:B------:R-:W-:Y:S01]  /*0710*/  UMOV UR4, 0x80 ;  /* 0x0000008000047882 */ /* 0x000fe20000000000 */
[----:B------:R-:W-:-:S04]  /*0720*/  UIADD3 UR10, UPT, UPT, -UR5, 0x100000, URZ ;  /* 0x00100000050a7890 */ /* 0x000fc8000fffe1ff */
[----:B------:R-:W-:Y:S02]  /*0730*/  USHF.L.U32 UR11, UR10, 0xb, URZ ;  /* 0x0000000b0a0b7899 */ /* 0x000fe400080006ff */
[----:B------:R-:W-:Y:S02]  /*0740*/  USHF.L.U32 UR10, UR10, 0x1, URZ ;  /* 0x000000010a0a7899 */ /* 0x000fe400080006ff */
[----:B------:R-:W-:-:S04]  /*0750*/  UIADD3 UR4, UPT, UPT, -UR4, 0x100000, URZ ;  /* 0x0010000004047890 */ /* 0x000fc8000fffe1ff */
[----:B------:R-:W-:Y:S02]  /*0760*/  USHF.L.U32 UR5, UR4, 0xb, URZ ;  /* 0x0000000b04057899 */ /* 0x000fe400080006ff */
[----:B------:R-:W-:Y:S01]  /*0770*/  USHF.L.U32 UR4, UR4, 0x1, URZ ;  /* 0x0000000104047899 */ /* 0x000fe200080006ff */
[----:B------:R-:W-:Y:S01]  /*0780*/  ELECT P0, URZ, PT ;  /* 0x0000000000ff782f */ /* 0x000fe20003800000 */
[----:B-1----:R-:W-:Y:S01]  /*0790*/  ULEA UR6, UR6, UR7, 0x18 ;  /* 0x0000000706067291 */ /* 0x002fe2000f8ec0ff */
[----:B------:R-:W1:Y:S11]  /*07a0*/  FENCE.VIEW.ASYNC.S ;  /* 0x00000000000073c6 */ /* 0x000e760000000000 */
[----:B-1----:R2:W1:Y:S01]  /*07b0*/  SYNCS.EXCH.64 URZ, [UR6+0x70], UR10 ;  /* 0x0000700a06ff75b2 */ /* 0x0024620008000100 */
[----:B------:R2:W1:Y:S02]  /*07c0*/  SYNCS.EXCH.64 URZ, [UR6+0x78], UR4 ;  /* 0x0000780406ff75b2 */ /* 0x0004640008000100 */
[----:B--2---:R-:W-:Y:S01]  /*07d0*/  NOP ;  /* 0x0000000000007918 */ /* 0x004fe20000000000 */
.L_x_10:
[----:B------:R-:W2:Y:S01]  /*07e0*/  SHFL.IDX PT, R2, R104, RZ, 0x1f ;  /* 0x00001fff68027589 */ /* 0x000ea200000e0000 */
[----:B------:R-:W-:Y:S01]  /*07f0*/  NOP ;  /* 0x0000000000007918 */ /* 0x000fe20000000000 */
[----:B--2---:R-:W-:-:S13]  /*0800*/  ISETP.NE.AND P0, PT, R2, 0x3, PT ;  /* 0x000000030200780c */ /* 0x004fda0003f05270 */
[----:B------:R-:W-:Y:S05]  /*0810*/  @P0 BRA `(.L_x_11) ;  /* 0x0000000000300947 */ /* 0x000fea0003800000 */
[----:B-1----:R-:W1:Y:S01]  /*0820*/  S2UR UR5, SR_CgaCtaId ;  /* 0x00000000000579c3 */ /* 0x002e620000008800 */
        /* <DEDUP_REMOVED lines=8> */
[----:B-1----:R2:W1:Y:S01]  /*08b0*/  SYNCS.EXCH.64 URZ, [UR5+0x80], UR6 ;  /* 0x0000800605ff75b2 */ /* 0x0024620008000100 */
[----:B------:R2:W1:Y:S02]  /*08c0*/  SYNCS.EXCH.64 URZ, [UR5+0x88], UR6 ;  /* 0x0000880605ff75b2 */ /* 0x0004640008000100 */
[----:B--2---:R-:W-:Y:S01]  /*08d0*/  NOP ;  /* 0x0000000000007918 */ /* 0x004fe20000000000 */
.L_x_11:
[----:B------:R-:W2:Y:S01]  /*08e0*/  SHFL.IDX PT, R2, R104, RZ, 0x1f ;  /* 0x00001fff68027589 */ /* 0x000ea200000e0000 */
[----:B------:R-:W-:Y:S01]  /*08f0*/  NOP ;  /* 0x0000000000007918 */ /* 0x000fe20000000000 */
[----:B--2---:R-:W-:-:S13]  /*0900*/  ISETP.NE.AND P0, PT, R2, 0x4, PT ;  /* 0x000000040200780c */ /* 0x004fda0003f05270 */
[----:B------:R-:W-:Y:S05]  /*0910*/  @P0 BRA `(.L_x_12) ;  /* 0x00000000004c0947 */ /* 0x000fea0003800000 */
[----:B-1----:R-:W1:Y:S01]  /*0920*/  S2UR UR5, SR_CgaCtaId ;  /* 0x00000000000579c3 */ /* 0x002e620000008800 */
[----:B------:R-:W-:Y:S01]  /*0930*/  UMOV UR7, 0x100 ;  /* 0x0000010000077882 */ /* 0x000fe20000000000 */
[----:B------:R-:W-:Y:S01]  /*0940*/  UMOV UR6, 0x400 ;  /* 0x0000040000067882 */ /* 0x000fe20000000000 */
[----:B------:R-:W-:Y:S01]  /*0950*/  USEL UR7, UR7, 0xe0, UP2 ;  /* 0x000000e007077887 */ /* 0x000fe20009000000 */
[----:B------:R-:W-:Y:S01]  /*0960*/  UMOV UR4, 0x1 ;  /* 0x0000000100047882 */ /* 0x000fe20000000000 */
[----:B------:R-:W-:Y:S01]  /*0970*/  ELECT P0, URZ, PT ;  /* 0x0000000000ff782f */ /* 0x000fe20003800000 */
[----:B------:R-:W-:-:S04]  /*0980*/  UIADD3 UR10, UPT, UPT, -UR4, 0x100000, URZ ;  /* 0x00100000040a7890 */ /* 0x000fc8000fffe1ff */
[----:B------:R-:W-:Y:S02]  /*0990*/  USHF.L.U32 UR11, UR10, 0xb, URZ ;  /* 0x0000000b0a0b7899 */ /* 0x000fe400080006ff */
[----:B------:R-:W-:Y:S02]  /*09a0*/  USHF.L.U32 UR10, UR10, 0x1, URZ ;  /* 0x000000010a0a7899 */ /* 0x000fe400080006ff */
[----:B-1----:R-:W-:Y:S02]  /*09b0*/  ULEA UR5, UR5, UR6, 0x18 ;  /* 0x0000000605057291 */ /* 0x002fe4000f8ec0ff */
[----:B------:R-:W-:-:S04]  /*09c0*/  UIADD3 UR6, UPT, UPT, -UR7, 0x100000, URZ ;  /* 0x0010000007067890 */ /* 0x000fc8000fffe1ff */
[----:B------:R-:W-:Y:S02]  /*09d0*/  USHF.L.U32 UR7, UR6, 0xb, URZ ;  /* 0x0000000b06077899 */ /* 0x000fe400080006ff */
[----:B------:R-:W-:Y:S01]  /*09e0*/  USHF.L.U32 UR6, UR6, 0x1, URZ ;  /* 0x0000000106067899 */ /* 0x000fe200080006ff */
[----:B------:R-:W1:Y:S03]  /*09f0*/  FENCE.VIEW.ASYNC.S ;  /* 0x00000000000073c6 */ /* 0x000e660000000000 */
[----:B-1----:R2:W1:Y:S08]  /*0a00*/  SYNCS.EXCH.64 URZ, [UR5+0x90], UR10 ;  /* 0x0000900a05ff75b2 */ /* 0x0024700008000100 */
[----:B------:R2:W1:Y:S01]  /*0a10*/  SYNCS.EXCH.64 URZ, [UR5+0xa0], UR6 ;  /* 0x0000a00605ff75b2 */ /* 0x0004620008000100 */
[----:B------:R2:W1:Y:S01]  /*0a20*/  SYNCS.EXCH.64 URZ, [UR5+0x98], UR10 ;  /* 0x0000980a05ff75b2 */ /* 0x0004620008000100 */
[----:B------:R2:W1:Y:S02]  /*0a30*/  SYNCS.EXCH.64 URZ, [UR5+0xa8], UR6 ;  /* 0x0000a80605ff75b2 */ /* 0x0004640008000100 */
[----:B--2---:R-:W-:Y:S01]  /*0a40*/  NOP ;  /* 0x0000000000007918 */ /* 0x004fe20000000000 */
.L_x_12:
        /* <DEDUP_REMOVED lines=18> */
[----:B------:R2:W1:Y:S01]  /*0b70*/  SYNCS.EXCH.64 URZ, [UR6+0xd0], UR4 ;  /* 0x0000d00406ff75b2 */ /* 0x0004620008000100 */
[----:B------:R2:W1:Y:S01]  /*0b80*/  SYNCS.EXCH.64 URZ, [UR6+0xb8], UR10 ;  /* 0x0000b80a06ff75b2 */ /* 0x0004620008000100 */
[----:B------:R2:W1:Y:S01]  /*0b90*/  SYNCS.EXCH.64 URZ, [UR6+0xd8], UR4 ;  /* 0x0000d80406ff75b2 */ /* 0x0004620008000100 */
[----:B------:R2:W1:Y:S01]  /*0ba0*/  SYNCS.EXCH.64 URZ, [UR6+0xc0], UR10 ;  /* 0x0000c00a06ff75b2 */ /* 0x0004620008000100 */
[----:B------:R2:W1:Y:S01]  /*0bb0*/  SYNCS.EXCH.64 URZ, [UR6+0xe0], UR4 ;  /* 0x0000e00406ff75b2 */ /* 0x0004620008000100 */
[----:B------:R2:W1:Y:S01]  /*0bc0*/  SYNCS.EXCH.64 URZ, [UR6+0xc8], UR10 ;  /* 0x0000c80a06ff75b2 */ /* 0x0004620008000100 */
[----:B------:R2:W1:Y:S02]  /*0bd0*/  SYNCS.EXCH.64 URZ, [UR6+0xe8], UR4 ;  /* 0x0000e80406ff75b2 */ /* 0x0004640008000100 */
[----:B--2---:R-:W-:Y:S01]  /*0be0*/  NOP ;  /* 0x0000000000007918 */ /* 0x004fe20000000000 */
.L_x_13:
        /* <DEDUP_REMOVED lines=14> */
[----:B------:R2:W1:Y:S01]  /*0cd0*/  SYNCS.EXCH.64 URZ, [UR5+0x100], UR6 ;  /* 0x0001000605ff75b2 */ /* 0x0004620008000100 */
[----:B------:R2:W1:Y:S01]  /*0ce0*/  SYNCS.EXCH.64 URZ, [UR5+0xf8], UR6 ;  /* 0x0000f80605ff75b2 */ /* 0x0004620008000100 */
[----:B------:R2:W1:Y:S02]  /*0cf0*/  SYNCS.EXCH.64 URZ, [UR5+0x108], UR6 ;  /* 0x0001080605ff75b2 */ /* 0x0004640008000100 */
[----:B--2---:R-:W-:Y:S01]  /*0d00*/  NOP ;  /* 0x0000000000007918 */ /* 0x004fe20000000000 */
.L_x_14:
[----:B-1----:R-:W1:Y:S01]  /*0d10*/  S2UR UR5, SR_CTAID.X ;  /* 0x00000000000579c3 */ /* 0x002e620000002500 */
[----:B------:R-:W-:-:S05]  /*0d20*/  CS2R.32 R97, SR_CgaSize ;  /* 0x0000000000617805 */ /* 0x000fca0000008a00 */
[----:B------:R-:W-:-:S05]  /*0d30*/  IMAD R97, R97, -0xa0, RZ ;  /* 0xffffff6061617824 */ /* 0x000fca00078e02ff */
[----:B------:R-:W-:-:S14]  /*0d40*/  R2UR UR7, R97 ;  /* 0x00000000610772ca */ /* 0x000fdc00000e0000 */
[----:B------:R-:W2:Y:S01]  /*0d50*/  LDCU UR7, c[0x0][UR7+0x2b0] ;  /* 0x00005600070777ac */ /* 0x000ea20008000800 */
[----:B------:R-:W-:Y:S01]  /*0d60*/  NOP ;  /* 0x0000000000007918 */ /* 0x000fe20000000000 */
[----:B------:R-:W-:-:S05]  /*0d70*/  CS2R.32 R97, SR_CgaSize ;  /* 0x0000000000617805 */ /* 0x000fca0000008a00 */
[----:B------:R-:W-:-:S05]  /*0d80*/  IMAD R97, R97, -0xa0, RZ ;  /* 0xffffff6061617824 */ /* 0x000fca00078e02ff */
[----:B------:R-:W-:-:S14]  /*0d90*/  R2UR UR6, R97 ;  /* 0x00000000610672ca */ /* 0x000fdc00000e0000 */
[----:B------:R-:W3:Y:S01]  /*0da0*/  LDCU UR6, c[0x0][UR6+0x2b4] ;  /* 0x00005680060677ac */ /* 0x000ee20008000800 */
[----:B------:R-:W4:Y:S08]  /*0db0*/  S2UR UR4, SR_CTAID.Y ;  /* 0x00000000000479c3 */ /* 0x000f300000002600 */
[----:B------:R-:W3:Y:S01]  /*0dc0*/  LDC R9, c[0x0][0xb24] ;  /* 0x0002c900ff097b82 */ /* 0x000ee20000000800 */
[----:B-1----:R-:W-:-:S02]  /*0dd0*/  I2FP.F32.U32 R5, UR5 ;  /* 0x0000000500057c45 */ /* 0x002fc40008201000 */
[----:B------:R-:W-:-:S05]  /*0de0*/  CS2R.32 R3, SR_CgaSize ;  /* 0x0000000000037805 */ /* 0x000fca0000008a00 */
[----:B------:R-:W-:-:S06]  /*0df0*/  IMAD R3, R3, -0xa0, RZ ;  /* 0xffffff6003037824 */ /* 0x000fcc00078e02ff */
[----:B------:R-:W1:Y:S01]  /*0e00*/  LDC R3, c[0x0][R3+0x2a0] ;  /* 0x0000a80003037b82 */ /* 0x000e620000000800 */
[----:B------:R-:W-:Y:S01]  /*0e10*/  MOV R97, UR5 ;  /* 0x0000000500617c02 */ /* 0x000fe20008000f00 */
[----:B--2---:R-:W-:Y:S01]  /*0e20*/  FMUL R5, R5, UR7 ;  /* 0x0000000705057c20 */ /* 0x004fe20008400000 */
[----:B----4-:R-:W-:Y:S02]  /*0e30*/  I2FP.F32.U32 R4, UR4 ;  /* 0x0000000400047c45 */ /* 0x010fe40008201000 */
[----:B------:R-:W-:-:S05]  /*0e40*/  CS2R.32 R2, SR_CgaSize ;  /* 0x0000000000027805 */ /* 0x000fca0000008a00 */
[----:B------:R-:W-:-:S06]  /*0e50*/  IMAD R2, R2, -0xa0, RZ ;  /* 0xffffff6002027824 */ /* 0x000fcc00078e02ff */
[----:B------:R-:W2:Y:S01]  /*0e60*/  LDC R2, c[0x0][R2+0x2a4] ;  /* 0x0000a90002027b82 */ /* 0x000ea20000000800 */
[----:B------:R-:W4:Y:S01]  /*0e70*/  F2I.U32.TRUNC.NTZ R90, R5 ;  /* 0x00000005005a7305 */ /* 0x000f22000020f000 */
[----:B------:R-:W-:Y:S01]  /*0e80*/  MOV R91, UR4 ;  /* 0x00000004005b7c02 */ /* 0x000fe20008000f00 */
[----:B---3--:R-:W-:-:S05]  /*0e90*/  FMUL R4, R4, UR6 ;  /* 0x0000000604047c20 */ /* 0x008fca0008400000 */
[----:B------:R-:W-:Y:S01]  /*0ea0*/  BAR.SYNC.DEFER_BLOCKING 0x0 ;  /* 0x0000000000007b1d */ /* 0x000fe20000010000 */
[----:B------:R-:W-:-:S05]  /*0eb0*/  ISETP.GE.AND P0, PT, R9, 0x1, PT ;  /* 0x000000010900780c */ /* 0x000fca0003f06270 */
[----:B------:R-:W3:Y:S02]  /*0ec0*/  F2I.U32.TRUNC.NTZ R79, R4 ;  /* 0x00000004004f7305 */ /* 0x000ee4000020f000 */
[----:B------:R-:W2:Y:S01]  /*0ed0*/  S2UR UR36, SR_CTAID.Z ;  /* 0x00000000002479c3 */ /* 0x000ea20000002700 */
[----:B----4-:R-:W-:-:S05]  /*0ee0*/  IADD3 R90, PT, PT, -R90, RZ, RZ ;  /* 0x000000ff5a5a7210 */ /* 0x010fca0007ffe1ff */
[----:B-1----:R-:W-:Y:S01]  /*0ef0*/  IMAD R90, R3, R90, UR5 ;  /* 0x00000005035a7e24 */ /* 0x002fe2000f8e025a */
[----:B---3--:R-:W-:-:S05]  /*0f00*/  IADD3 R79, PT, PT, -R79, RZ, RZ ;  /* 0x000000ff4f4f7210 */ /* 0x008fca0007ffe1ff */
[----:B--2---:R-:W-:Y:S01]  /*0f10*/  IMAD R79, R2, R79, UR4 ;  /* 0x00000004024f7e24 */ /* 0x004fe2000f8e024f */
[----:B------:R-:W-:Y:S06]  /*0f20*/  @!P0 BRA `(.L_x_15) ;  /* 0x0000000000b88947 */ /* 0x000fec0003800000 */
[----:B------:R-:W1:Y:S01]  /*0f30*/  LDC.64 R4, c[0x0][0xb18] ;  /* 0x0002c600ff047b82 */ /* 0x000e620000000a00 */
[----:B------:R-:W-:-:S07]  /*0f40*/  ISETP.NE.AND P0, PT, R9, 0x1, PT ;  /* 0x000000010900780c */ /* 0x000fce0003f05270 */
[----:B------:R-:W2:Y:S08]  /*0f50*/  LDC R10, c[0x0][0xb0c] ;  /* 0x0002c300ff0a7b82 */ /* 0x000eb00000000800 */
[----:B------:R-:W3:Y:S08]  /*0f60*/  LDC R11, c[0x0][0x370] ;  /* 0x0000dc00ff0b7b82 */ /* 0x000ef00000000800 */
[----:B------:R-:W4:Y:S01]  /*0f70*/  LDC R12, c[0x0][0x374] ;  /* 0x0000dd00ff0c7b82 */ /* 0x000f220000000800 */
[----:B-1----:R-:W-:-:S07]  /*0f80*/  ISETP.NE.AND P1, PT, R4, 0x1, PT ;  /* 0x000000010400780c */ /* 0x002fce0003f25270 */
[----:B------:R-:W3:Y:S01]  /*0f90*/  LDC.64 R6, c[0x0][0xb10] ;  /* 0x0002c400ff067b82 */ /* 0x000ee20000000a00 */
[----:B--2---:R-:W-:-:S07]  /*0fa0*/  ISETP.NE.AND P2, PT, R10, 0x1, PT ;  /* 0x000000010a00780c */ /* 0x004fce0003f45270 */
[----:B------:R-:W1:Y:S08]  /*0fb0*/  LDC R8, c[0x0][0xb20] ;  /* 0x0002c800ff087b82 */ /* 0x000e700000000800 */
[----:B------:R-:W2:Y:S01]  /*0fc0*/  LDC.64 R2, c[0x0][0xb28] ;  /* 0x0002ca00ff027b82 */ /* 0x000ea20000000a00 */
[----:B----4-:R-:W-:-:S04]  /*0fd0*/  IMAD.HI.U32 R13, R12, R5, RZ ;  /* 0x000000050c0d7227 */ /* 0x010fc800078e00ff */
[----:B------:R-:W-:-:S04]  /*0fe0*/  IMAD.HI.U32 R5, R91, R5, RZ ;  /* 0x000000055b057227 */ /* 0x000fc800078e00ff */
[----:B---3--:R-:W-:-:S04]  /*0ff0*/  IMAD.HI.U32 R14, R11, R6, RZ ;  /* 0x000000060b0e7227 */ /* 0x008fc800078e00ff */
[----:B------:R-:W-:Y:S01]  /*1000*/  IMAD.HI.U32 R16, R97, R6, RZ ;  /* 0x0000000661107227 */ /* 0x000fe200078e00ff */
[-C--:B------:R-:W-:Y:S02]  /*1010*/  @P2 SHF.R.U32.HI R11, RZ, R7.reuse, R14 ;  /* 0x00000007ff0b2219 */ /* 0x080fe4000001160e */
[-C--:B-1----:R-:W-:Y:S02]  /*1020*/  @P1 SHF.R.U32.HI R12, RZ, R8.reuse, R13 ;  /* 0x00000008ff0c1219 */ /* 0x082fe4000001160d */
[----:B------:R-:W-:Y:S02]  /*1030*/  SHF.R.U32.HI R8, RZ, R8, R5 ;  /* 0x00000008ff087219 */ /* 0x000fe40000011605 */
[----:B------:R-:W-:Y:S02]  /*1040*/  SHF.R.U32.HI R16, RZ, R7, R16 ;  /* 0x00000007ff107219 */ /* 0x000fe40000011610 */
[----:B------:R-:W-:Y:S01]  /*1050*/  SEL R5, R91, R8, !P1 ;  /* 0x000000085b057207 */ /* 0x000fe20004800000 */
[----:B--2---:R-:W-:Y:S01]  /*1060*/  IMAD.HI.U32 R14, R12, R2, RZ ;  /* 0x000000020c0e7227 */ /* 0x004fe200078e00ff */
[----:B------:R-:W-:-:S03]  /*1070*/  SEL R7, R97, R16, !P2 ;  /* 0x0000001061077207 */ /* 0x000fc60005000000 */
[----:B------:R-:W-:Y:S01]  /*1080*/  IMAD.HI.U32 R6, R11, R2, RZ ;  /* 0x000000020b067227 */ /* 0x000fe200078e00ff */
[----:B------:R-:W-:-:S04]  /*1090*/  @P0 SHF.R.U32.HI R12, RZ, R3, R14 ;  /* 0x00000003ff0c0219 */ /* 0x000fc8000001160e */
[----:B------:R-:W-:Y:S01]  /*10a0*/  @P0 SHF.R.U32.HI R11, RZ, R3, R6 ;  /* 0x00000003ff0b0219 */ /* 0x000fe20000011606 */
[----:B------:R-:W-:-:S04]  /*10b0*/  IMAD R12, R12, R9, RZ ;  /* 0x000000090c0c7224 */ /* 0x000fc800078e02ff */
[----:B------:R-:W-:Y:S01]  /*10c0*/  IMAD R6, R11, R9, RZ ;  /* 0x000000090b067224 */ /* 0x000fe200078e02ff */
[----:B------:R-:W-:-:S04]  /*10d0*/  ISETP.GE.AND P1, PT, R5, R12, PT ;  /* 0x0000000c0500720c */ /* 0x000fc80003f26270 */
[----:B------:R-:W-:Y:S01]  /*10e0*/  ISETP.GE.OR P1, PT, R7, R6, P1 ;  /* 0x000000060700720c */ /* 0x000fe20000f26670 */
[----:B------:R-:W-:-:S05]  /*10f0*/  IMAD.HI.U32 R6, R5, R2, RZ ;  /* 0x0000000205067227 */ /* 0x000fca00078e00ff */
[----:B------:R-:W-:-:S04]  /*1100*/  SHF.R.U32.HI R6, RZ, R3, R6 ;  /* 0x00000003ff067219 */ /* 0x000fc80000011606 */
[----:B------:R-:W-:-:S03]  /*1110*/  SEL R6, R5, R6, !P0 ;  /* 0x0000000605067207 */ /* 0x000fc60004000000 */
[----:B------:R-:W-:Y:S01]  /*1120*/  @!P1 IMAD.HI.U32 R8, R7, R2, RZ ;  /* 0x0000000207089227 */ /* 0x000fe200078e00ff */
[----:B------:R-:W-:-:S04]  /*1130*/  IADD3 R2, PT, PT, -R6, RZ, RZ ;  /* 0x000000ff06027210 */ /* 0x000fc80007ffe1ff */
[----:B------:R-:W-:Y:S01]  /*1140*/  @!P1 SHF.R.U32.HI R8, RZ, R3, R8 ;  /* 0x00000003ff089219 */ /* 0x000fe20000011608 */
[----:B------:R-:W-:-:S03]  /*1150*/  IMAD R2, R9, R2, R5 ;  /* 0x0000000209027224 */ /* 0x000fc600078e0205 */
[----:B------:R-:W-:Y:S02]  /*1160*/  @!P1 SEL R3, R7, R8, !P0 ;  /* 0x0000000807039207 */ /* 0x000fe40004000000 */
[----:B------:R-:W-:-:S03]  /*1170*/  IADD3 R8, PT, PT, -R5, RZ, RZ ;  /* 0x000000ff05087210 */ /* 0x000fc60007ffe1ff */
[--C-:B------:R-:W-:Y:S02]  /*1180*/  @!P1 IMAD.IADD R6, R6, 0x1, -R3.reuse ;  /* 0x0000000106069824 */ /* 0x100fe400078e0a03 */
[----:B------:R-:W-:Y:S01]  /*1190*/  @!P1 IMAD R3, R2, R11, R3 ;  /* 0x0000000b02039224 */ /* 0x000fe200078e0203 */
[----:B------:R-:W-:Y:S01]  /*11a0*/  IADD3 R2, PT, PT, -R7, RZ, RZ ;  /* 0x000000ff07027210 */ /* 0x000fe20007ffe1ff */
[----:B------:R-:W-:Y:S02]  /*11b0*/  @!P1 IMAD R5, R6, R9, R7 ;  /* 0x0000000906059224 */ /* 0x000fe400078e0207 */
[----:B------:R-:W-:Y:S02]  /*11c0*/  IMAD R8, R4, R8, R91 ;  /* 0x0000000804087224 */ /* 0x000fe400078e025b */
[----:B------:R-:W-:Y:S02]  /*11d0*/  @!P1 IMAD.MOV.U32 R7, RZ, RZ, R3 ;  /* 0x000000ffff079224 */ /* 0x000fe400078e0003 */
[----:B------:R-:W-:-:S02]  /*11e0*/  IMAD R2, R10, R2, R97 ;  /* 0x000000020a027224 */ /* 0x000fc400078e0261 */
[----:B------:R-:W-:Y:S02]  /*11f0*/  IMAD R91, R5, R4, R8 ;  /* 0x00000004055b7224 */ /* 0x000fe400078e0208 */
[----:B------:R-:W-:Y:S02]  /*1200*/  IMAD R97, R7, R10, R2 ;  /* 0x0000000a07617224 */ /* 0x000fe400078e0202 */
.L_x_15:
[----:B------:R-:W1:Y:S01]  /*1210*/  LDCU UR4, c[0x0][0xb30] ;  /* 0x00016600ff0477ac */ /* 0x000e620008000800 */
[----:B------:R-:W2:Y:S08]  /*1220*/  S2UR UR37, SR_CgaCtaId ;  /* 0x00000000002579c3 */ /* 0x000eb00000008800 */
[----:B------:R-:W3:Y:S01]  /*1230*/  LDC R40, c[0x0][0xb24] ;  /* 0x0002c900ff287b82 */ /* 0x000ee20000000800 */
[----:B-1----:R-:W-:-:S09]  /*1240*/  UISETP.NE.AND UP1, UPT, UR4, 0x1, UPT ;  /* 0x000000010400788c */ /* 0x002fd2000bf25270 */
[----:B--2---:R-:W-:Y:S05]  /*1250*/  BRA.U UP1, `(.L_x_16) ;  /* 0x0000000101407547 */ /* 0x004fea000b800000 */
[----:B------:R-:W1:Y:S08]  /*1260*/  LDC.64 R4, c[0x0][0xb10] ;  /* 0x0002c400ff047b82 */ /* 0x000e700000000a00 */
[----:B------:R-:W2:Y:S08]  /*1270*/  LDC.64 R2, c[0x0][0xb18] ;  /* 0x0002c600ff027b82 */ /* 0x000eb00000000a00 */
[----:B------:R-:W4:Y:S08]  /*1280*/  LDC R6, c[0x0][0xb20] ;  /* 0x0002c800ff067b82 */ /* 0x000f300000000800 */
[----:B------:R-:W3:Y:S01]  /*1290*/  LDC R8, c[0x0][0xb0c] ;  /* 0x0002c300ff087b82 */ /* 0x000ee20000000800 */
[----:B-1----:R-:W-:-:S05]  /*12a0*/  IMAD.HI.U32 R4, R97, R4, RZ ;  /* 0x0000000461047227 */ /* 0x002fca00078e00ff */
[----:B------:R-:W-:Y:S01]  /*12b0*/  SHF.R.U32.HI R4, RZ, R5, R4 ;  /* 0x00000005ff047219 */ /* 0x000fe20000011604 */
[----:B--2---:R-:W-:Y:S01]  /*12c0*/  IMAD.HI.U32 R3, R91, R3, RZ ;  /* 0x000000035b037227 */ /* 0x004fe200078e00ff */
[----:B------:R-:W-:-:S04]  /*12d0*/  ISETP.NE.AND P0, PT, R2, 0x1, PT ;  /* 0x000000010200780c */ /* 0x000fc80003f05270 */
[----:B----4-:R-:W-:-:S04]  /*12e0*/  SHF.R.U32.HI R6, RZ, R6, R3 ;  /* 0x00000006ff067219 */ /* 0x010fc80000011603 */
[----:B------:R-:W-:Y:S02]  /*12f0*/  SEL R3, R91, R6, !P0 ;  /* 0x000000065b037207 */ /* 0x000fe40004000000 */
[----:B---3--:R-:W-:-:S04]  /*1300*/  ISETP.NE.AND P1, PT, R8, 0x1, PT ;  /* 0x000000010800780c */ /* 0x008fc80003f25270 */
[----:B------:R-:W-:-:S05]  /*1310*/  SEL R4, R97, R4, !P1 ;  /* 0x0000000461047207 */ /* 0x000fca0004800000 */
[----:B------:R-:W-:Y:S02]  /*1320*/  IMAD.IADD R5, R3, 0x1, -R4 ;  /* 0x0000000103057824 */ /* 0x000fe400078e0a04 */
[----:B------:R-:W-:Y:S02]  /*1330*/  IMAD.IADD R3, R4, 0x1, -R3 ;  /* 0x0000000104037824 */ /* 0x000fe400078e0a03 */
[----:B------:R-:W-:Y:S02]  /*1340*/  IMAD R97, R5, R8, R97 ;  /* 0x0000000805617224 */ /* 0x000fe400078e0261 */
[----:B------:R-:W-:-:S07]  /*1350*/  IMAD R91, R3, R2, R91 ;  /* 0x00000002035b7224 */ /* 0x000fce00078e025b */
.L_x_16:
[----:B------:R-:W-:Y:S01]  /*1360*/  BAR.SYNC.DEFER_BLOCKING 0x0 ;  /* 0x0000000000007b1d */ /* 0x000fe20000010000 */
[----:B------:R-:W-:Y:S01]  /*1370*/  UISETP.NE.AND UP1, UPT, UR8, 0x2, UPT ;  /* 0x000000020800788c */ /* 0x000fe2000bf25270 */
[----:B------:R-:W-:Y:S02]  /*1380*/  ISETP.NE.OR P5, PT, R0, 0x2, !P5 ;  /* 0x000000020000780c */ /* 0x000fe40006fa5670 */
[----:B------:R-:W-:-:S06]  /*1390*/  LOP3.LUT R2, R101, 0x1f, RZ, 0xc0, !PT ;  /* 0x0000001f65027812 */ /* 0x000fcc00078ec0ff */
[----:B------:R-:W-:Y:S05]  /*13a0*/  BRA.U UP1, `(.L_x_17) ;  /* 0x0000001101c07547 */ /* 0x000fea000b800000 */
[----:B------:R-:W1:Y:S01]  /*13b0*/  LDCU UR13, c[0x0][0x38c] ;  /* 0x00007180ff0d77ac */ /* 0x000e620008000800 */
[----:B------:R-:W2:Y:S01]  /*13c0*/  LDC R9, c[0x0][0x370] ;  /* 0x0000dc00ff097b82 */ /* 0x000ea20000000800 */
[----:B------:R-:W-:Y:S01]  /*13d0*/  PLOP3.LUT P1, PT, PT, PT, UP2, 0x80, 0x8 ;  /* 0x000000000008781c */ /* 0x000fe20003f2f028 */
[----:B------:R-:W-:Y:S01]  /*13e0*/  IMAD.MOV.U32 R15, RZ, RZ, 0x1 ;  /* 0x00000001ff0f7424 */ /* 0x000fe200078e00ff */
[----:B------:R-:W-:Y:S01]  /*13f0*/  ISETP.EQ.OR P4, PT, R2, RZ, P5 ;  /* 0x000000ff0200720c */ /* 0x000fe20002f82670 */
[----:B------:R-:W-:Y:S01]  /*1400*/  IMAD.MOV.U32 R14, RZ, RZ, RZ ;  /* 0x000000ffff0e7224 */ /* 0x000fe200078e00ff */
[----:B------:R-:W-:Y:S02]  /*1410*/  PLOP3.LUT P1, PT, P1, PT, PT, 0x8, 0x80 ;  /* 0x000000000080781c */ /* 0x000fe40000f2e170 */
[----:B------:R-:W-:Y:S01]  /*1420*/  CS2R R12, SRZ ;  /* 0x00000000000c7805 */ /* 0x000fe2000001ff00 */
[----:B------:R-:W-:Y:S01]  /*1430*/  IMAD.MOV.U32 R10, RZ, RZ, 0x1 ;  /* 0x00000001ff0a7424 */ /* 0x000fe200078e00ff */
[----:B------:R-:W4:Y:S01]  /*1440*/  LDC R0, c[0x0][0x374] ;  /* 0x0000dd00ff007b82 */ /* 0x000f220000000800 */
[----:B------:R-:W2:Y:S01]  /*1450*/  LDCU.64 UR22, c[0x0][0x348] ;  /* 0x00006900ff1677ac */ /* 0x000ea20008000a00 */
[----:B------:R-:W-:Y:S01]  /*1460*/  UMOV UR6, URZ ;  /* 0x000000ff00067c82 */ /* 0x000fe20008000000 */
[----:B-1----:R-:W-:-:S04]  /*1470*/  UIADD3 UR5, UPT, UPT, UR13, 0x3f, URZ ;  /* 0x0000003f0d057890 */ /* 0x002fc8000fffe0ff */
[----:B------:R-:W-:-:S04]  /*1480*/  USHF.R.S32.HI UR4, URZ, 0x1f, UR5 ;  /* 0x0000001fff047899 */ /* 0x000fc80008011405 */
[----:B------:R-:W-:-:S04]  /*1490*/  ULEA.HI UR4, UR4, UR5, URZ, 0x6 ;  /* 0x0000000504047291 */ /* 0x000fc8000f8f30ff */
[----:B------:R-:W-:Y:S02]  /*14a0*/  USHF.R.S32.HI UR15, URZ, 0x6, UR4 ;  /* 0x00000006ff0f7899 */ /* 0x000fe40008011404 */
[----:B------:R-:W-:Y:S02]  /*14b0*/  UIADD3 UR4, UPT, UPT, UR13, -0x1, URZ ;  /* 0xffffffff0d047890 */ /* 0x000fe4000fffe0ff */
[----:B------:R-:W-:Y:S02]  /*14c0*/  UISETP.LT.U32.AND UP0, UPT, UR15, 0x7, UPT ;  /* 0x000000070f00788c */ /* 0x000fe4000bf01070 */
[----:B------:R-:W-:Y:S02]  /*14d0*/  UISETP.GE.U32.AND UP1, UPT, UR4, -0x7f, UPT ;  /* 0xffffff810400788c */ /* 0x000fe4000bf26070 */
[----:B------:R-:W-:Y:S02]  /*14e0*/  USEL UR14, UR15, 0x7, UP0 ;  /* 0x000000070f0e7887 */ /* 0x000fe40008000000 */
[----:B------:R-:W-:-:S02]  /*14f0*/  UIADD3 UR13, UPT, UPT, UR13, 0x7e, URZ ;  /* 0x0000007e0d0d7890 */ /* 0x000fc4000fffe0ff */
[----:B------:R-:W-:Y:S02]  /*1500*/  UIADD3 UR5, UPT, UPT, UR14, -0x1, URZ ;  /* 0xffffffff0e057890 */ /* 0x000fe4000fffe0ff */
[----:B------:R-:W-:-:S03]  /*1510*/  UIADD3 UR7, UPT, UPT, UR15, -UR14, URZ ;  /* 0x8000000e0f077290 */ /* 0x000fc6000fffe0ff */
[----:B------:R-:W-:-:S04]  /*1520*/  @UP1 UIADD3 UR5, UPT, UPT, UR14, URZ, URZ ;  /* 0x000000ff0e051290 */ /* 0x000fc8000fffe0ff */
[----:B--2---:R-:W-:-:S12]  /*1530*/  UIADD3 UR5, UPT, UPT, UR5, 0x1, URZ ;  /* 0x0000000105057890 */ /* 0x004fd8000fffe0ff */
.L_x_35:
[----:B------:R-:W-:Y:S01]  /*1540*/  UISETP.NE.AND UP0, UPT, UR37, URZ, UPT ;  /* 0x000000ff2500728c */ /* 0x000fe2000bf05270 */
[----:B------:R-:W1:Y:S08]  /*1550*/  S2UR UR37, SR_CgaCtaId ;  /* 0x00000000002579c3 */ /* 0x000e700000008800 */
[----:B------:R-:W-:Y:S05]  /*1560*/  BRA.U UP0, `(.L_x_18) ;  /* 0x0000000100347547 */ /* 0x000fea000b800000 */
[----:B------:R-:W2:Y:S01]  /*1570*/  S2R R2, SR_CgaCtaId ;  /* 0x0000000000027919 */ /* 0x000ea20000008800 */
[----:B------:R-:W-:-:S04]  /*1580*/  MOV R3, 0x400 ;  /* 0x0000040000037802 */ /* 0x000fc80000000f00 */
[----:B--2---:R-:W-:Y:S02]  /*1590*/  LEA R3, R2, R3, 0x18 ;  /* 0x0000000302037211 */ /* 0x004fe400078ec0ff */
[----:B------:R-:W-:-:S03]  /*15a0*/  SHF.L.U32 R2, R10, 0x1f, RZ ;  /* 0x0000001f0a027819 */ /* 0x000fc600000006ff */
[----:B------:R-:W-:-:S04]  /*15b0*/  IMAD R3, R12, 0x8, R3 ;  /* 0x000000080c037824 */ /* 0x000fc800078e0203 */
[----:B------:R-:W2:Y:S02]  /*15c0*/  SYNCS.PHASECHK.TRANS64.TRYWAIT P0, [R3+URZ+0x100], R2 ;  /* 0x00010002030075a7 */ /* 0x000ea400080011ff */
[----:B--2---:R-:W-:Y:S05]  /*15d0*/  @!P0 BRA `(.L_x_19) ;  /* 0x0000004c002c8947 */ /* 0x004fea0003800000 */
.L_x_98:
[----:B------:R-:W-:Y:S01]  /*15e0*/  VIADD R12, R12, 0x1 ;  /* 0x000000010c0c7836 */ /* 0x000fe20000000000 */
[----:B------:R2:W-:Y:S04]  /*15f0*/  SYNCS.ARRIVE.TRANS64.A1T0 RZ, [R3+URZ+0xf0], RZ ;  /* 0x0000f0ff03ff79a7 */ /* 0x0005e800081000ff */
[----:B------:R-:W-:-:S04]  /*1600*/  ISETP.NE.AND P0, PT, R12, 0x2, PT ;  /* 0x000000020c00780c */ /* 0x000fc80003f05270 */
[----:B------:R-:W-:Y:S02]  /*1610*/  SEL R12, R12, RZ, P0 ;  /* 0x000000ff0c0c7207 */ /* 0x000fe40000000000 */
[----:B--2---:R-:W-:-:S04]  /*1620*/  SEL R3, RZ, 0x1, P0 ;  /* 0x00000001ff037807 */ /* 0x004fc80000000000 */
[----:B------:R-:W-:-:S07]  /*1630*/  LOP3.LUT R10, R10, R3, RZ, 0x3c, !PT ;  /* 0x000000030a0a7212 */ /* 0x000fce00078e3cff */
.L_x_18:
[----:B------:R-:W-:Y:S01]  /*1640*/  UMOV UR4, 0x400 ;  /* 0x0000040000047882 */ /* 0x000fe20000000000 */
[----:B------:R-:W-:Y:S01]  /*1650*/  SHF.L.U32 R2, R15, 0x1f, RZ ;  /* 0x0000001f0f027819 */ /* 0x000fe200000006ff */
[----:B-1----:R-:W-:Y:S01]  /*1660*/  ULEA UR4, UR37, UR4, 0x18 ;  /* 0x0000000425047291 */ /* 0x002fe2000f8ec0ff */
[----:B------:R-:W-:Y:S01]  /*1670*/  R2UR UR35, R97 ;  /* 0x00000000612372ca */ /* 0x000fe200000e0000 */
[----:B------:R-:W-:Y:S01]  /*1680*/  UISETP.GE.U32.AND UP0, UPT, UR13, 0x7f, UPT ;  /* 0x0000007f0d00788c */ /* 0x000fe2000bf06070 */
[----:B------:R-:W-:Y:S01]  /*1690*/  R2UR UR11, R91 ;  /* 0x000000005b0b72ca */ /* 0x000fe200000e0000 */
[----:B------:R-:W-:Y:S01]  /*16a0*/  ULEA UR8, UR6, UR4, 0x3 ;  /* 0x0000000406087291 */ /* 0x000fe2000f8e18ff */
[----:B------:R-:W-:-:S08]  /*16b0*/  UMOV UR24, URZ ;  /* 0x000000ff00187c82 */ /* 0x000fd00008000000 */
[----:B------:R1:W2:Y:S01]  /*16c0*/  SYNCS.PHASECHK.TRANS64.TRYWAIT P0, [UR8+0x38], R2 ;  /* 0x00003802ff0075a7 */ /* 0x0002a20008001108 */
[----:B------:R-:W-:Y:S02]  /*16d0*/  USHF.L.U32 UR35, UR35, 0x6, URZ ;  /* 0x0000000623237899 */ /* 0x000fe400080006ff */
[----:B------:R-:W-:Y:S01]  /*16e0*/  USHF.L.U32 UR11, UR11, 0x6, URZ ;  /* 0x000000060b0b7899 */ /* 0x000fe200080006ff */
[----:B------:R-:W-:Y:S11]  /*16f0*/  BRA.U !UP0, `(.L_x_20) ;  /* 0x0000000108a47547 */ /* 0x000ff6000b800000 */
[----:B------:R-:W-:Y:S01]  /*1700*/  UMOV UR16, URZ ;  /* 0x000000ff00107c82 */ /* 0x000fe20008000000 */
[----:B------:R-:W-:-:S05]  /*1710*/  UMOV UR17, UR6 ;  /* 0x0000000600117c82 */ /* 0x000fca0008000000 */
.L_x_25:
[----:B-1----:R-:W-:Y:S01]  /*1720*/  ULEA UR33, UR17, UR4, 0x3 ;  /* 0x0000000411217291 */ /* 0x002fe2000f8e18ff */
[----:B--2---:R-:W-:Y:S01]  /*1730*/  @!P5 MOV R3, 0x2000 ;  /* 0x000020000003d802 */ /* 0x004fe20000000f00 */
[----:B--2---:R-:W-:Y:S10]  /*1740*/  @P0 BRA `(.L_x_21) ;  /* 0x00000000000c0947 */ /* 0x004ff40003800000 */
[----:B------:R-:W-:-:S04]  /*1750*/  SHF.L.U32 R5, R15, 0x1f, RZ ;  /* 0x0000001f0f057819 */ /* 0x000fc800000006ff */
[----:B------:R-:W2:Y:S02]  /*1760*/  SYNCS.PHASECHK.TRANS64.TRYWAIT P0, [UR33+0x38], R5 ;  /* 0x00003805ff0075a7 */ /* 0x000ea40008001121 */
[----:B--2---:R-:W-:Y:S05]  /*1770*/  @!P0 BRA `(.L_x_22) ;  /* 0x0000004800d88947 */ /* 0x004fea0003800000 */
.L_x_21:
[----:B------:R2:W-:Y:S01]  /*1780*/  @!P5 SYNCS.ARRIVE.TRANS64 RZ, [UR33], R3 ;  /* 0x00000003ffffd9a7 */ /* 0x0005e20008000021 */
[----:B------:R-:W-:Y:S04]  /*1790*/  BSSY.RECONVERGENT B0, `(.L_x_23) ;  /* 0x0000003000007945 */ /* 0x000fe80003800200 */
[----:B------:R-:W-:Y:S05]  /*17a0*/  @P4 BRA `(.L_x_24) ;  /* 0x0000000000044947 */ /* 0x000fea0003800000 */
[----:B------:R-:W-:Y:S05]  /*17b0*/  BPT.TRAP 0x1 ;  /* 0x000000040000795c */ /* 0x000fea0000300000 */
.L_x_24:
[----:B------:R-:W-:Y:S05]  /*17c0*/  BSYNC.RECONVERGENT B0 ;  /* 0x0000000000007941 */ /* 0x000fea0003800200 */
.L_x_23:
[----:B------:R-:W-:Y:S02]  /*17d0*/  UIADD3 UR6, UPT, UPT, UR17, 0x1, URZ ;  /* 0x0000000111067890 */ /* 0x000fe4000fffe0ff */
[----:B------:R-:W-:Y:S02]  /*17e0*/  UIADD3 UR26, UP1, UPT, UR22, 0x80, URZ ;  /* 0x00000080161a7890 */ /* 0x000fe4000ff3e0ff */
[----:B------:R-:W-:Y:S02]  /*17f0*/  UISETP.NE.AND UP0, UPT, UR6, 0x7, UPT ;  /* 0x000000070600788c */ /* 0x000fe4000bf05270 */
[----:B------:R-:W-:Y:S02]  /*1800*/  USHF.L.U32 UR34, UR16, 0x6, URZ ;  /* 0x0000000610227899 */ /* 0x000fe400080006ff */
[----:B------:R-:W-:Y:S02]  /*1810*/  USEL UR9, URZ, 0x1, UP0 ;  /* 0x00000001ff097887 */ /* 0x000fe40008000000 */
[----:B------:R-:W-:-:S02]  /*1820*/  USEL UR6, UR6, URZ, UP0 ;  /* 0x000000ff06067287 */ /* 0x000fc40008000000 */
[----:B------:R-:W-:Y:S02]  /*1830*/  UIADD3 UR20, UP0, UPT, UR22, 0x180, URZ ;  /* 0x0000018016147890 */ /* 0x000fe4000ff1e0ff */
[----:B------:R-:W-:Y:S01]  /*1840*/  ULEA UR8, UR6, UR4, 0x3 ;  /* 0x0000000406087291 */ /* 0x000fe2000f8e18ff */
[----:B------:R-:W-:Y:S01]  /*1850*/  LOP3.LUT R15, R15, UR9, RZ, 0x3c, !PT ;  /* 0x000000090f0f7c12 */ /* 0x000fe2000f8e3cff */
[----:B------:R-:W-:Y:S02]  /*1860*/  UIADD3.X UR27, UPT, UPT, URZ, UR23, URZ, UP1, !UPT ;  /* 0x00000017ff1b7290 */ /* 0x000fe40008ffe4ff */
[----:B------:R-:W-:Y:S01]  /*1870*/  UIADD3.X UR21, UPT, UPT, URZ, UR23, URZ, UP0, !UPT ;  /* 0x00000017ff157290 */ /* 0x000fe200087fe4ff */
[----:B-1----:R-:W-:Y:S01]  /*1880*/  SHF.L.U32 R2, R15, 0x1f, RZ ;  /* 0x0000001f0f027819 */ /* 0x002fe200000006ff */
[----:B------:R-:W-:Y:S01]  /*1890*/  UMOV UR18, 0x0 ;  /* 0x0000000000127882 */ /* 0x000fe20000000000 */
[----:B------:R-:W-:Y:S01]  /*18a0*/  UMOV UR19, 0x10000000 ;  /* 0x1000000000137882 */ /* 0x000fe20000000000 */
[----:B------:R-:W-:Y:S01]  /*18b0*/  UMOV UR12, UR36 ;  /* 0x00000024000c7c82 */ /* 0x000fe20008000000 */
[----:B------:R1:W1:Y:S01]  /*18c0*/  SYNCS.PHASECHK.TRANS64.TRYWAIT P0, [UR8+0x38], R2 ;  /* 0x00003802ff0075a7 */ /* 0x0002620008001108 */
[----:B------:R-:W-:Y:S01]  /*18d0*/  ULEA UR8, UR17, UR4, 0xc ;  /* 0x0000000411087291 */ /* 0x000fe2000f8e60ff */
[----:B------:R-:W-:Y:S01]  /*18e0*/  UMOV UR9, UR33 ;  /* 0x0000002100097c82 */ /* 0x000fe20008000000 */
[----:B------:R-:W-:-:S02]  /*18f0*/  UMOV UR10, UR34 ;  /* 0x00000022000a7c82 */ /* 0x000fc40008000000 */
[----:B------:R-:W-:Y:S02]  /*1900*/  UIADD3 UR32, UPT, UPT, UR8, 0x2400, URZ ;  /* 0x0000240008207890 */ /* 0x000fe4000fffe0ff */
[----:B------:R-:W-:Y:S02]  /*1910*/  UIADD3 UR8, UPT, UPT, UR8, 0x9400, URZ ;  /* 0x0000940008087890 */ /* 0x000fe4000fffe0ff */
[----:B------:R-:W-:Y:S01]  /*1920*/  UIADD3 UR16, UPT, UPT, UR16, 0x1, URZ ;  /* 0x0000000110107890 */ /* 0x000fe2000fffe0ff */
[----:B------:R-:W-:Y:S01]  /*1930*/  UMOV UR24, UR5 ;  /* 0x0000000500187c82 */ /* 0x000fe20008000000 */
[----:B------:R-:W-:Y:S02]  /*1940*/  UMOV UR17, UR6 ;  /* 0x0000000600117c82 */ /* 0x000fe40008000000 */
[----:B------:R-:W-:Y:S01]  /*1950*/  UISETP.NE.AND UP0, UPT, UR16, UR5, UPT ;  /* 0x000000051000728c */ /* 0x000fe2000bf05270 */
[----:B------:R1:W-:Y:S02]  /*1960*/  UTMALDG.3D [UR32], [UR26], desc[UR18] ;  /* 0x000012201a0075b4 */ /* 0x0003e40008011000 */
[----:B------:R1:W-:Y:S06]  /*1970*/  UTMALDG.3D [UR8], [UR20], desc[UR18] ;  /* 0x00001208140075b4 */ /* 0x0003ec0008011000 */
[----:B------:R-:W-:Y:S05]  /*1980*/  BRA.U UP0, `(.L_x_25) ;  /* 0xfffffffd00647547 */ /* 0x000fea000b83ffff */
.L_x_20:
[----:B-1----:R-:W-:Y:S01]  /*1990*/  ULEA UR8, UR6, UR4, 0x3 ;  /* 0x0000000406087291 */ /* 0x002fe2000f8e18ff */
[----:B------:R-:W-:Y:S01]  /*19a0*/  SHF.L.U32 R2, R15, 0x1f, RZ ;  /* 0x0000001f0f027819 */ /* 0x000fe200000006ff */
[----:B------:R-:W-:Y:S01]  /*19b0*/  @!P1 SYNCS.ARRIVE.TRANS64.A1T0 RZ, [UR4+0x88], RZ ;  /* 0x000088ffffff99a7 */ /* 0x000fe20008100004 */
[----:B------:R-:W-:-:S06]  /*19c0*/  UISETP.GT.AND UP0, UPT, UR15, UR14, UPT ;  /* 0x0000000e0f00728c */ /* 0x000fcc000bf04270 */
[----:B--2---:R1:W2:Y:S03]  /*19d0*/  SYNCS.PHASECHK.TRANS64.TRYWAIT P0, [UR8+0x38], R2 ;  /* 0x00003802ff0075a7 */ /* 0x0042a60008001108 */
[----:B------:R-:W-:Y:S05]  /*19e0*/  BRA.U !UP0, `(.L_x_26) ;  /* 0x0000000108a87547 */ /* 0x000fea000b800000 */
[----:B------:R-:W-:Y:S01]  /*19f0*/  UIADD3 UR21, UPT, UPT, UR7, UR24, URZ ;  /* 0x0000001807157290 */ /* 0x000fe2000fffe0ff */
[----:B------:R-:W-:-:S11]  /*1a00*/  UMOV UR25, UR6 ;  /* 0x0000000600197c82 */ /* 0x000fd60008000000 */
.L_x_31:
[----:B-1----:R-:W-:Y:S01]  /*1a10*/  ULEA UR17, UR25, UR4, 0x3 ;  /* 0x0000000419117291 */ /* 0x002fe2000f8e18ff */
[----:B--2---:R-:W-:Y:S01]  /*1a20*/  @!P5 MOV R3, 0x2000 ;  /* 0x000020000003d802 */ /* 0x004fe20000000f00 */
[----:B--2---:R-:W-:Y:S10]  /*1a30*/  @P0 BRA `(.L_x_27) ;  /* 0x00000000000c0947 */ /* 0x004ff40003800000 */
[----:B------:R-:W-:-:S04]  /*1a40*/  SHF.L.U32 R5, R15, 0x1f, RZ ;  /* 0x0000001f0f057819 */ /* 0x000fc800000006ff */
[----:B------:R-:W2:Y:S02]  /*1a50*/  SYNCS.PHASECHK.TRANS64.TRYWAIT P0, [UR17+0x38], R5 ;  /* 0x00003805ff0075a7 */ /* 0x000ea40008001111 */
[----:B--2---:R-:W-:Y:S05]  /*1a60*/  @!P0 BRA `(.L_x_28) ;  /* 0x0000004800348947 */ /* 0x004fea0003800000 */
.L_x_27:
[----:B------:R2:W-:Y:S01]  /*1a70*/  @!P5 SYNCS.ARRIVE.TRANS64 RZ, [UR17], R3 ;  /* 0x00000003ffffd9a7 */ /* 0x0005e20008000011 */
[----:B------:R-:W-:Y:S04]  /*1a80*/  BSSY.RECONVERGENT B0, `(.L_x_29) ;  /* 0x0000003000007945 */ /* 0x000fe80003800200 */
[----:B------:R-:W-:Y:S05]  /*1a90*/  @P4 BRA `(.L_x_30) ;  /* 0x0000000000044947 */ /* 0x000fea0003800000 */
[----:B------:R-:W-:Y:S05]  /*1aa0*/  BPT.TRAP 0x1 ;  /* 0x000000040000795c */ /* 0x000fea0000300000 */
.L_x_30:
[----:B------:R-:W-:Y:S05]  /*1ab0*/  BSYNC.RECONVERGENT B0 ;  /* 0x0000000000007941 */ /* 0x000fea0003800200 */
.L_x_29:
        /* <DEDUP_REMOVED lines=20> */
[----:B------:R-:W-:Y:S01]  /*1c00*/  UIADD3 UR8, UPT, UPT, UR8, 0x9400, URZ ;  /* 0x0000940008087890 */ /* 0x000fe2000fffe0ff */
[----:B------:R-:W-:Y:S01]  /*1c10*/  UMOV UR9, UR17 ;  /* 0x0000001100097c82 */ /* 0x000fe20008000000 */
[----:B------:R-:W-:Y:S01]  /*1c20*/  UMOV UR10, UR18 ;  /* 0x00000012000a7c82 */ /* 0x000fe20008000000 */
[----:B------:R-:W-:Y:S01]  /*1c30*/  UIADD3 UR24, UPT, UPT, UR24, 0x1, URZ ;  /* 0x0000000118187890 */ /* 0x000fe2000fffe0ff */
[----:B------:R-:W-:-:S03]  /*1c40*/  UMOV UR25, UR6 ;  /* 0x0000000600197c82 */ /* 0x000fc60008000000 */
[----:B------:R1:W-:Y:S01]  /*1c50*/  UTMALDG.3D [UR16], [UR30], desc[UR26] ;  /* 0x00001a101e0075b4 */ /* 0x0003e20008011000 */
[----:B------:R-:W-:Y:S01]  /*1c60*/  UISETP.NE.AND UP0, UPT, UR24, UR21, UPT ;  /* 0x000000151800728c */ /* 0x000fe2000bf05270 */
[----:B------:R1:W-:Y:S08]  /*1c70*/  UTMALDG.3D [UR8], [UR28], desc[UR26] ;  /* 0x00001a081c0075b4 */ /* 0x0003f00008011000 */
[----:B------:R-:W-:Y:S05]  /*1c80*/  BRA.U UP0, `(.L_x_31) ;  /* 0xfffffffd00607547 */ /* 0x000fea000b83ffff */
.L_x_26:
[C---:B-1----:R-:W-:Y:S01]  /*1c90*/  LEA R2, R14.reuse, UR4, 0x3 ;  /* 0x000000040e027c11 */ /* 0x042fe2000f8e18ff */
[----:B------:R-:W-:Y:S01]  /*1ca0*/  NOP ;  /* 0x0000000000007918 */ /* 0x000fe20000000000 */
[----:B--2---:R-:W-:Y:S02]  /*1cb0*/  SHF.L.U32 R3, R13, 0x1f, RZ ;  /* 0x0000001f0d037819 */ /* 0x004fe400000006ff */
[----:B------:R-:W-:Y:S02]  /*1cc0*/  LEA R4, R14, UR4, 0x4 ;  /* 0x000000040e047c11 */ /* 0x000fe4000f8e20ff */
[----:B------:R-:W1:Y:S02]  /*1cd0*/  SYNCS.PHASECHK.TRANS64.TRYWAIT P0, [R2+URZ+0x90], R3 ;  /* 0x00009003020075a7 */ /* 0x000e6400080011ff */
[----:B-1----:R-:W-:Y:S05]  /*1ce0*/  @!P0 BRA `(.L_x_32) ;  /* 0x0000004400ac8947 */ /* 0x002fea0003800000 */
.L_x_101:
[----:B------:R-:W2:Y:S01]  /*1cf0*/  LDS.128 R4, [R4+0x120] ;  /* 0x0001200004047984 */ /* 0x000ea20000000c00 */
[----:B---3--:R-:W-:Y:S01]  /*1d00*/  ISETP.GE.AND P0, PT, R40, 0x1, PT ;  /* 0x000000012800780c */ /* 0x008fe20003f06270 */
[----:B-1----:R-:W-:Y:S01]  /*1d10*/  VIADD R2, R2, 0xa0 ;  /* 0x000000a002027836 */ /* 0x002fe20000000000 */
[----:B------:R-:W-:Y:S01]  /*1d20*/  @!PT LDS RZ, [RZ] ;  /* 0x00000000fffff984 */ /* 0x000fe20000000800 */
[----:B------:R-:W-:Y:S01]  /*1d30*/  @!PT LDS RZ, [RZ] ;  /* 0x00000000fffff984 */ /* 0x000fe20000000800 */
[----:B------:R-:W-:Y:S01]  /*1d40*/  @!PT LDS RZ, [RZ] ;  /* 0x00000000fffff984 */ /* 0x000fe20000000800 */
[----:B------:R-:W-:Y:S01]  /*1d50*/  @!PT LDS RZ, [RZ] ;  /* 0x00000000fffff984 */ /* 0x000fe20000000800 */
[----:B------:R1:W-:Y:S06]  /*1d60*/  MEMBAR.ALL.CTA ;  /* 0x0000000000007992 */ /* 0x0003ec0000008000 */
[----:B-1----:R-:W1:Y:S01]  /*1d70*/  FENCE.VIEW.ASYNC.S ;  /* 0x00000000000073c6 */ /* 0x002e620000000000 */
[----:B------:R-:W-:-:S04]  /*1d80*/  PRMT R2, RZ, 0x654, R2 ;  /* 0x00000654ff027816 */ /* 0x000fc80000000002 */
[----:B-1----:R1:W-:Y:S01]  /*1d90*/  SYNCS.ARRIVE.TRANS64.RED.A1T0 RZ, [R2+URZ], RZ ;  /* 0x000000ff02ff79a7 */ /* 0x0023e200081004ff */
[----:B--2---:R-:W-:-:S13]  /*1da0*/  LOP3.LUT P2, RZ, R6, 0x1, RZ, 0xc0, !PT ;  /* 0x0000000106ff7812 */ /* 0x004fda000784c0ff */
[----:B------:R-:W-:Y:S01]  /*1db0*/  @P2 SHF.R.U32.HI R3, RZ, 0x10, R5 ;  /* 0x00000010ff032819 */ /* 0x000fe20000011605 */
[----:B------:R-:W-:Y:S01]  /*1dc0*/  VOTEU.ANY UP0, P2 ;  /* 0x0000000000ff7886 */ /* 0x000fe20001000100 */
[----:B------:R-:W-:Y:S02]  /*1dd0*/  @P2 MOV R11, R4 ;  /* 0x00000004000b2202 */ /* 0x000fe40000000f00 */
[----:B------:R-:W-:Y:S02]  /*1de0*/  @P2 R2UR.BROADCAST UR8, R3 ;  /* 0x00000000030822ca */ /* 0x000fe400008e0000 */
[----:B------:R-:W-:-:S11]  /*1df0*/  @P2 LOP3.LUT R8, R5, 0xffff, RZ, 0xc0, !PT ;  /* 0x0000ffff05082812 */ /* 0x000fd600078ec0ff */
[----:B------:R-:W-:Y:S01]  /*1e00*/  @UP0 UMOV UR36, UR8 ;  /* 0x0000000800240c82 */ /* 0x000fe20008000000 */
[----:B-1----:R-:W-:Y:S05]  /*1e10*/  @!P0 BRA `(.L_x_33) ;  /* 0x0000000000b88947 */ /* 0x002fea0003800000 */
[----:B------:R-:W4:Y:S01]  /*1e20*/  LDC.64 R4, c[0x0][0xb18] ;  /* 0x0002c600ff047b82 */ /* 0x000f220000000a00 */
[----:B------:R-:W-:-:S07]  /*1e30*/  ISETP.NE.AND P3, PT, R40, 0x1, PT ;  /* 0x000000012800780c */ /* 0x000fce0003f65270 */
[----:B------:R-:W1:Y:S08]  /*1e40*/  LDC.64 R6, c[0x0][0xb10] ;  /* 0x0002c400ff067b82 */ /* 0x000e700000000a00 */
[----:B------:R-:W2:Y:S08]  /*1e50*/  LDC R16, c[0x0][0xb20] ;  /* 0x0002c800ff107b82 */ /* 0x000eb00000000800 */
[----:B------:R-:W3:Y:S01]  /*1e60*/  LDC R18, c[0x0][0xb0c] ;  /* 0x0002c300ff127b82 */ /* 0x000ee20000000800 */
[----:B----4-:R-:W-:Y:S01]  /*1e70*/  IMAD.HI.U32 R17, R0, R5, RZ ;  /* 0x0000000500117227 */ /* 0x010fe200078e00ff */
[----:B------:R-:W-:-:S03]  /*1e80*/  ISETP.NE.AND P0, PT, R4, 0x1, PT ;  /* 0x000000010400780c */ /* 0x000fc60003f05270 */
[----:B------:R-:W-:-:S03]  /*1e90*/  IMAD.HI.U32 R5, R8, R5, RZ ;  /* 0x0000000508057227 */ /* 0x000fc600078e00ff */
[----:B------:R-:W4:Y:S01]  /*1ea0*/  LDC.64 R2, c[0x0][0xb28] ;  /* 0x0002ca00ff027b82 */ /* 0x000f220000000a00 */
[----:B-1----:R-:W-:-:S04]  /*1eb0*/  IMAD.HI.U32 R20, R9, R6, RZ ;  /* 0x0000000609147227 */ /* 0x002fc800078e00ff */
[----:B------:R-:W-:Y:S01]  /*1ec0*/  IMAD.HI.U32 R22, R11, R6, RZ ;  /* 0x000000060b167227 */ /* 0x000fe200078e00ff */
[----:B------:R-:W-:Y:S02]  /*1ed0*/  SHF.R.U32.HI R20, RZ, R7, R20 ;  /* 0x00000007ff147219 */ /* 0x000fe40000011614 */
[-C--:B--2---:R-:W-:Y:S02]  /*1ee0*/  SHF.R.U32.HI R17, RZ, R16.reuse, R17 ;  /* 0x00000010ff117219 */ /* 0x084fe40000011611 */
[----:B------:R-:W-:Y:S02]  /*1ef0*/  SHF.R.U32.HI R5, RZ, R16, R5 ;  /* 0x00000010ff057219 */ /* 0x000fe40000011605 */
[----:B------:R-:W-:Y:S02]  /*1f00*/  SEL R17, R0, R17, !P0 ;  /* 0x0000001100117207 */ /* 0x000fe40004000000 */
[----:B------:R-:W-:Y:S02]  /*1f10*/  SHF.R.U32.HI R22, RZ, R7, R22 ;  /* 0x00000007ff167219 */ /* 0x000fe40000011616 */
[----:B---3--:R-:W-:-:S02]  /*1f20*/  ISETP.NE.AND P1, PT, R18, 0x1, PT ;  /* 0x000000011200780c */ /* 0x008fc40003f25270 */
[----:B------:R-:W-:Y:S02]  /*1f30*/  SEL R5, R8, R5, !P0 ;  /* 0x0000000508057207 */ /* 0x000fe40004000000 */
[----:B------:R-:W-:Y:S02]  /*1f40*/  SEL R19, R9, R20, !P1 ;  /* 0x0000001409137207 */ /* 0x000fe40004800000 */
[----:B------:R-:W-:Y:S01]  /*1f50*/  SEL R7, R11, R22, !P1 ;  /* 0x000000160b077207 */ /* 0x000fe20004800000 */
[----:B----4-:R-:W-:-:S04]  /*1f60*/  IMAD.HI.U32 R20, R17, R2, RZ ;  /* 0x0000000211147227 */ /* 0x010fc800078e00ff */
[----:B------:R-:W-:Y:S01]  /*1f70*/  IMAD.HI.U32 R6, R19, R2, RZ ;  /* 0x0000000213067227 */ /* 0x000fe200078e00ff */
[----:B------:R-:W-:-:S04]  /*1f80*/  @P3 SHF.R.U32.HI R17, RZ, R3, R20 ;  /* 0x00000003ff113219 */ /* 0x000fc80000011614 */
[----:B------:R-:W-:Y:S01]  /*1f90*/  @P3 SHF.R.U32.HI R19, RZ, R3, R6 ;  /* 0x00000003ff133219 */ /* 0x000fe20000011606 */
[----:B------:R-:W-:-:S04]  /*1fa0*/  IMAD R17, R40, R17, RZ ;  /* 0x0000001128117224 */ /* 0x000fc800078e02ff */
[----:B------:R-:W-:Y:S01]  /*1fb0*/  IMAD R6, R40, R19, RZ ;  /* 0x0000001328067224 */ /* 0x000fe200078e02ff */
[C---:B------:R-:W-:Y:S02]  /*1fc0*/  ISETP.GE.AND P0, PT, R5.reuse, R17, PT ;  /* 0x000000110500720c */ /* 0x040fe40003f06270 */
[----:B------:R-:W-:Y:S02]  /*1fd0*/  IADD3 R17, PT, PT, -R5, RZ, RZ ;  /* 0x000000ff05117210 */ /* 0x000fe40007ffe1ff */
[----:B------:R-:W-:Y:S01]  /*1fe0*/  ISETP.GE.OR P0, PT, R7, R6, P0 ;  /* 0x000000060700720c */ /* 0x000fe20000706670 */
[----:B------:R-:W-:-:S04]  /*1ff0*/  IMAD.HI.U32 R6, R5, R2, RZ ;  /* 0x0000000205067227 */ /* 0x000fc800078e00ff */
[----:B------:R-:W-:Y:S01]  /*2000*/  IMAD R8, R4, R17, R8 ;  /* 0x0000001104087224 */ /* 0x000fe200078e0208 */
[----:B------:R-:W-:-:S04]  /*2010*/  SHF.R.U32.HI R6, RZ, R3, R6 ;  /* 0x00000003ff067219 */ /* 0x000fc80000011606 */
[----:B------:R-:W-:-:S03]  /*2020*/  SEL R6, R5, R6, !P3 ;  /* 0x0000000605067207 */ /* 0x000fc60005800000 */
[----:B------:R-:W-:-:S04]  /*2030*/  @!P0 IMAD.HI.U32 R16, R7, R2, RZ ;  /* 0x0000000207108227 */ /* 0x000fc800078e00ff */
[----:B------:R-:W-:Y:S01]  /*2040*/  IMAD.MOV R2, RZ, RZ, -R6 ;  /* 0x000000ffff027224 */ /* 0x000fe200078e0a06 */
[----:B------:R-:W-:-:S03]  /*2050*/  @!P0 SHF.R.U32.HI R16, RZ, R3, R16 ;  /* 0x00000003ff108219 */ /* 0x000fc60000011610 */
[----:B------:R-:W-:Y:S01]  /*2060*/  IMAD R2, R40, R2, R5 ;  /* 0x0000000228027224 */ /* 0x000fe200078e0205 */
[----:B------:R-:W-:-:S05]  /*2070*/  @!P0 SEL R3, R7, R16, !P3 ;  /* 0x0000001007038207 */ /* 0x000fca0005800000 */
[--C-:B------:R-:W-:Y:S02]  /*2080*/  @!P0 IMAD.IADD R6, R6, 0x1, -R3.reuse ;  /* 0x0000000106068824 */ /* 0x100fe400078e0a03 */
[----:B------:R-:W-:Y:S01]  /*2090*/  @!P0 IMAD R3, R2, R19, R3 ;  /* 0x0000001302038224 */ /* 0x000fe200078e0203 */
[----:B------:R-:W-:Y:S01]  /*20a0*/  IADD3 R2, PT, PT, -R7, RZ, RZ ;  /* 0x000000ff07027210 */ /* 0x000fe20007ffe1ff */
[----:B------:R-:W-:Y:S02]  /*20b0*/  @!P0 IMAD R5, R40, R6, R7 ;  /* 0x0000000628058224 */ /* 0x000fe400078e0207 */
[----:B------:R-:W-:Y:S02]  /*20c0*/  @!P0 IMAD.MOV.U32 R7, RZ, RZ, R3 ;  /* 0x000000ffff078224 */ /* 0x000fe400078e0003 */
[----:B------:R-:W-:Y:S02]  /*20d0*/  IMAD R2, R18, R2, R11 ;  /* 0x0000000212027224 */ /* 0x000fe400078e020b */
[----:B------:R-:W-:-:S02]  /*20e0*/  IMAD R8, R5, R4, R8 ;  /* 0x0000000405087224 */ /* 0x000fc400078e0208 */
[----:B------:R-:W-:Y:S02]  /*20f0*/  IMAD R11, R7, R18, R2 ;  /* 0x00000012070b7224 */ /* 0x000fe400078e0202 */
.L_x_33:
[----:B------:R-:W1:Y:S02]  /*2100*/  LDCU UR8, c[0x0][0xb30] ;  /* 0x00016600ff0877ac */ /* 0x000e640008000800 */
[----:B-1----:R-:W-:-:S09]  /*2110*/  UISETP.NE.AND UP0, UPT, UR8, 0x1, UPT ;  /* 0x000000010800788c */ /* 0x002fd2000bf05270 */
[----:B------:R-:W-:Y:S05]  /*2120*/  BRA.U UP0, `(.L_x_34) ;  /* 0x0000000100407547 */ /* 0x000fea000b800000 */
[----:B------:R-:W1:Y:S08]  /*2130*/  LDC.64 R4, c[0x0][0xb10] ;  /* 0x0002c400ff047b82 */ /* 0x000e700000000a00 */
[----:B------:R-:W2:Y:S08]  /*2140*/  LDC.64 R2, c[0x0][0xb18] ;  /* 0x0002c600ff027b82 */ /* 0x000eb00000000a00 */
[----:B------:R-:W3:Y:S08]  /*2150*/  LDC R6, c[0x0][0xb20] ;  /* 0x0002c800ff067b82 */ /* 0x000ef00000000800 */
[----:B------:R-:W4:Y:S01]  /*2160*/  LDC R16, c[0x0][0xb0c] ;  /* 0x0002c300ff107b82 */ /* 0x000f220000000800 */
[----:B-1----:R-:W-:-:S05]  /*2170*/  IMAD.HI.U32 R4, R11, R4, RZ ;  /* 0x000000040b047227 */ /* 0x002fca00078e00ff */
[----:B------:R-:W-:Y:S01]  /*2180*/  SHF.R.U32.HI R4, RZ, R5, R4 ;  /* 0x00000005ff047219 */ /* 0x000fe20000011604 */
[----:B--2---:R-:W-:Y:S01]  /*2190*/  IMAD.HI.U32 R3, R8, R3, RZ ;  /* 0x0000000308037227 */ /* 0x004fe200078e00ff */
[----:B------:R-:W-:-:S04]  /*21a0*/  ISETP.NE.AND P0, PT, R2, 0x1, PT ;  /* 0x000000010200780c */ /* 0x000fc80003f05270 */
[----:B---3--:R-:W-:-:S04]  /*21b0*/  SHF.R.U32.HI R3, RZ, R6, R3 ;  /* 0x00000006ff037219 */ /* 0x008fc80000011603 */
[----:B------:R-:W-:Y:S02]  /*21c0*/  SEL R3, R8, R3, !P0 ;  /* 0x0000000308037207 */ /* 0x000fe40004000000 */
[----:B----4-:R-:W-:-:S04]  /*21d0*/  ISETP.NE.AND P1, PT, R16, 0x1, PT ;  /* 0x000000011000780c */ /* 0x010fc80003f25270 */
[----:B------:R-:W-:-:S05]  /*21e0*/  SEL R4, R11, R4, !P1 ;  /* 0x000000040b047207 */ /* 0x000fca0004800000 */
[----:B------:R-:W-:Y:S02]  /*21f0*/  IMAD.IADD R5, R3, 0x1, -R4 ;  /* 0x0000000103057824 */ /* 0x000fe400078e0a04 */
[----:B------:R-:W-:Y:S02]  /*2200*/  IMAD.IADD R3, R4, 0x1, -R3 ;  /* 0x0000000104037824 */ /* 0x000fe400078e0a03 */
[----:B------:R-:W-:Y:S02]  /*2210*/  IMAD R11, R5, R16, R11 ;  /* 0x00000010050b7224 */ /* 0x000fe400078e020b */
[----:B------:R-:W-:-:S07]  /*2220*/  IMAD R8, R3, R2, R8 ;  /* 0x0000000203087224 */ /* 0x000fce00078e0208 */
.L_x_34:
[----:B------:R-:W-:Y:S01]  /*2230*/  VIADD R14, R14, 0x1 ;  /* 0x000000010e0e7836 */ /* 0x000fe20000000000 */
[----:B------:R-:W-:Y:S01]  /*2240*/  PLOP3.LUT P1, PT, PT, PT, PT, 0x80, 0x8 ;  /* 0x000000000008781c */ /* 0x000fe20003f2f070 */
[----:B------:R-:W-:Y:S02]  /*2250*/  IMAD.IADD R97, R11, 0x1, R90 ;  /* 0x000000010b617824 */ /* 0x000fe400078e025a */
[----:B------:R-:W-:Y:S01]  /*2260*/  IMAD.IADD R91, R8, 0x1, R79 ;  /* 0x00000001085b7824 */ /* 0x000fe200078e024f */
[----:B------:R-:W-:-:S04]  /*2270*/  ISETP.NE.AND P0, PT, R14, 0x2, PT ;  /* 0x000000020e00780c */ /* 0x000fc80003f05270 */
[----:B------:R-:W-:Y:S02]  /*2280*/  SEL R2, RZ, 0x1, P0 ;  /* 0x00000001ff027807 */ /* 0x000fe40000000000 */
[----:B------:R-:W-:Y:S02]  /*2290*/  SEL R14, R14, RZ, P0 ;  /* 0x000000ff0e0e7207 */ /* 0x000fe40000000000 */
[----:B------:R-:W-:Y:S01]  /*22a0*/  LOP3.LUT R13, R13, R2, RZ, 0x3c, !PT ;  /* 0x000000020d0d7212 */ /* 0x000fe200078e3cff */
[----:B------:R-:W-:Y:S06]  /*22b0*/  @P2 BRA `(.L_x_35) ;  /* 0xfffffff000a02947 */ /* 0x000fec000383ffff */
[----:B------:R-:W-:Y:S01]  /*22c0*/  UIADD3 UR4, UPT, UPT, UR4, 0x38, URZ ;  /* 0x0000003804047890 */ /* 0x000fe2000fffe0ff */
[----:B------:R-:W-:-:S03]  /*22d0*/  SHF.L.U32 R3, R15, 0x1f, RZ ;  /* 0x0000001f0f037819 */ /* 0x000fc600000006ff */
[----:B------:R-:W-:-:S09]  /*22e0*/  ULEA UR5, UR6, UR4, 0x3 ;  /* 0x0000000406057291 */ /* 0x000fd2000f8e18ff */
[----:B------:R-:W1:Y:S02]  /*22f0*/  SYNCS.PHASECHK.TRANS64.TRYWAIT P0, [UR5], R3 ;  /* 0x00000003ff0075a7 */ /* 0x000e640008001105 */
[----:B-1----:R-:W-:Y:S05]  /*2300*/  @!P0 BRA `(.L_x_36) ;  /* 0x0000004000388947 */ /* 0x002fea0003800000 */
.L_x_103:
[----:B------:R-:W-:-:S04]  /*2310*/  UIADD3 UR6, UPT, UPT, UR6, 0x1, URZ ;  /* 0x0000000106067890 */ /* 0x000fc8000fffe0ff */
[----:B------:R-:W-:-:S04]  /*2320*/  UISETP.NE.AND UP0, UPT, UR6, 0x7, UPT ;  /* 0x000000070600788c */ /* 0x000fc8000bf05270 */
[----:B------:R-:W-:Y:S02]  /*2330*/  USEL UR7, URZ, 0x1, UP0 ;  /* 0x00000001ff077887 */ /* 0x000fe40008000000 */
[----:B------:R-:W-:-:S04]  /*2340*/  USEL UR6, UR6, URZ, UP0 ;  /* 0x000000ff06067287 */ /* 0x000fc80008000000 */
[----:B------:R-:W-:Y:S01]  /*2350*/  ULEA UR5, UR6, UR4, 0x3 ;  /* 0x0000000406057291 */ /* 0x000fe2000f8e18ff */
[----:B------:R-:W-:-:S04]  /*2360*/  LOP3.LUT R2, R15, UR7, RZ, 0x3c, !PT ;  /* 0x000000070f027c12 */ /* 0x000fc8000f8e3cff */
[----:B-1----:R-:W-:-:S04]  /*2370*/  SHF.L.U32 R3, R2, 0x1f, RZ ;  /* 0x0000001f02037819 */ /* 0x002fc800000006ff */
[----:B------:R-:W1:Y:S02]  /*2380*/  SYNCS.PHASECHK.TRANS64.TRYWAIT P0, [UR5], R3 ;  /* 0x00000003ff0075a7 */ /* 0x000e640008001105 */
[----:B-1----:R-:W-:Y:S05]  /*2390*/  @!P0 BRA `(.L_x_37) ;  /* 0x00000040002c8947 */ /* 0x002fea0003800000 */
.L_x_105:
        /* <DEDUP_REMOVED lines=9> */
.L_x_107:
        /* <DEDUP_REMOVED lines=9> */
.L_x_109:
        /* <DEDUP_REMOVED lines=9> */
.L_x_111:
        /* <DEDUP_REMOVED lines=9> */
.L_x_113:
[----:B------:R-:W-:-:S04]  /*25e0*/  UIADD3 UR6, UPT, UPT, UR6, 0x1, URZ ;  /* 0x0000000106067890 */ /* 0x000fc8000fffe0ff */
[----:B------:R-:W-:-:S04]  /*25f0*/  UISETP.NE.AND UP0, UPT, UR6, 0x7, UPT ;  /* 0x000000070600788c */ /* 0x000fc8000bf05270 */
[----:B------:R-:W-:Y:S02]  /*2600*/  USEL UR5, URZ, 0x1, UP0 ;  /* 0x00000001ff057887 */ /* 0x000fe40008000000 */
[----:B------:R-:W-:-:S04]  /*2610*/  USEL UR6, UR6, URZ, UP0 ;  /* 0x000000ff06067287 */ /* 0x000fc80008000000 */
[----:B------:R-:W-:Y:S01]  /*2620*/  ULEA UR6, UR6, UR4, 0x3 ;  /* 0x0000000406067291 */ /* 0x000fe2000f8e18ff */
[----:B-1----:R-:W-:-:S04]  /*2630*/  LOP3.LUT R3, R2, UR5, RZ, 0x3c, !PT ;  /* 0x0000000502037c12 */ /* 0x002fc8000f8e3cff */
[----:B------:R-:W-:Y:S01]  /*2640*/  SHF.L.U32 R3, R3, 0x1f, RZ ;  /* 0x0000001f03037819 */ /* 0x000fe200000006ff */
[----:B----4-:R-:W-:-:S07]  /*2650*/  IMAD.U32 R0, RZ, RZ, UR6 ;  /* 0x00000006ff007e24 */ /* 0x010fce000f8e00ff */
.L_x_42:
[----:B-1----:R1:W2:Y:S02]  /*2660*/  SYNCS.PHASECHK.TRANS64.TRYWAIT P0, [R0+URZ], R3 ;  /* 0x00000003000075a7 */ /* 0x0022a400080011ff */
[----:B--2---:R-:W-:Y:S05]  /*2670*/  @!P0 NANOSLEEP.SYNCS 0x989680 ;  /* 0x009896800000895d */ /* 0x004fea0003900000 */
[----:B------:R-:W2:Y:S02]  /*2680*/  @!P0 SYNCS.PHASECHK.TRANS64 P0, [R0+URZ], R3 ;  /* 0x00000003000085a7 */ /* 0x000ea400080010ff */
[----:B--2---:R-:W-:Y:S05]  /*2690*/  @P0 EXIT ;  /* 0x000000000000094d */ /* 0x004fea0003800000 */
[----:B------:R-:W-:Y:S05]  /*26a0*/  BRA `(.L_x_42) ;  /* 0xfffffffc00ec7947 */ /* 0x000fea000383ffff */
.L_x_17:
[----:B------:R-:W-:-:S04]  /*26b0*/  UISETP.NE.AND UP1, UPT, UR37, URZ, UPT ;  /* 0x000000ff2500728c */ /* 0x000fc8000bf25270 */
[----:B------:R-:W-:-:S09]  /*26c0*/  UISETP.NE.OR UP1, UPT, UR8, 0x1, UP1 ;  /* 0x000000010800788c */ /* 0x000fd20008f25670 */
[----:B------:R-:W-:Y:S05]  /*26d0*/  BRA.U UP1, `(.L_x_43) ;  /* 0x0000000501487547 */ /* 0x000fea000b800000 */
[----:B------:R-:W-:Y:S01]  /*26e0*/  ISETP.NE.AND P2, PT, R2, RZ, PT ;  /* 0x000000ff0200720c */ /* 0x000fe20003f45270 */
[----:B------:R-:W-:Y:S01]  /*26f0*/  IMAD.MOV.U32 R12, RZ, RZ, 0x1 ;  /* 0x00000001ff0c7424 */ /* 0x000fe200078e00ff */
[----:B------:R-:W-:Y:S02]  /*2700*/  CS2R R10, SRZ ;  /* 0x00000000000a7805 */ /* 0x000fe4000001ff00 */
[----:B------:R-:W-:Y:S01]  /*2710*/  CS2R R8, SRZ ;  /* 0x0000000000087805 */ /* 0x000fe2000001ff00 */
[----:B------:R-:W-:Y:S01]  /*2720*/  UMOV UR4, 0x400 ;  /* 0x0000040000047882 */ /* 0x000fe20000000000 */
[----:B------:R-:W-:Y:S01]  /*2730*/  UMOV UR6, URZ ;  /* 0x000000ff00067c82 */ /* 0x000fe20008000000 */
[----:B------:R-:W-:-:S12]  /*2740*/  ULEA UR37, UR37, UR4, 0x18 ;  /* 0x0000000425257291 */ /* 0x000fd8000f8ec0ff */
.L_x_47:
[----:B------:R-:W-:Y:S02]  /*2750*/  LEA R0, R8, UR37, 0x3 ;  /* 0x0000002508007c11 */ /* 0x000fe4000f8e18ff */
[----:B------:R-:W-:-:S03]  /*2760*/  SHF.L.U32 R5, R9, 0x1f, RZ ;  /* 0x0000001f09057819 */ /* 0x000fc600000006ff */
[----:B------:R-:W-:Y:S01]  /*2770*/  VIADD R4, R0, 0x100 ;  /* 0x0000010000047836 */ /* 0x000fe20000000000 */
[----:B------:R-:W1:Y:S02]  /*2780*/  SYNCS.PHASECHK.TRANS64.TRYWAIT P0, [R0+URZ+0xf0], R5 ;  /* 0x0000f005000075a7 */ /* 0x000e6400080011ff */
[----:B-1----:R-:W-:Y:S05]  /*2790*/  @!P0 BRA `(.L_x_44) ;  /* 0x0000003c00a48947 */ /* 0x002fea0003800000 */
.L_x_114:
[----:B------:R-:W-:Y:S01]  /*27a0*/  ULEA UR5, UR6, UR37, 0x3 ;  /* 0x0000002506057291 */ /* 0x000fe2000f8e18ff */
[----:B------:R-:W-:Y:S02]  /*27b0*/  PRMT R4, RZ, 0x654, R4 ;  /* 0x00000654ff047816 */ /* 0x000fe40000000004 */
[----:B-1----:R-:W-:Y:S01]  /*27c0*/  SHF.L.U32 R5, R12, 0x1f, RZ ;  /* 0x0000001f0c057819 */ /* 0x002fe200000006ff */
[----:B------:R-:W-:Y:S01]  /*27d0*/  UIADD3 UR4, UPT, UPT, UR5, 0x90, URZ ;  /* 0x0000009005047890 */ /* 0x000fe2000fffe0ff */
[----:B------:R1:W-:Y:S05]  /*27e0*/  SYNCS.ARRIVE.TRANS64.RED.A1T0 RZ, [R4+URZ], RZ ;  /* 0x000000ff04ff79a7 */ /* 0x0003ea00081004ff */
[----:B------:R-:W-:Y:S01]  /*27f0*/  IMAD.U32 R7, RZ, RZ, UR4 ;  /* 0x00000004ff077e24 */ /* 0x000fe2000f8e00ff */
[----:B------:R-:W2:Y:S04]  /*2800*/  SYNCS.PHASECHK.TRANS64.TRYWAIT P0, [UR5+0xa0], R5 ;  /* 0x0000a005ff0075a7 */ /* 0x000ea80008001105 */
[----:B------:R-:W-:Y:S01]  /*2810*/  PRMT R6, R2, 0x654, R7 ;  /* 0x0000065402067816 */ /* 0x000fe20000000007 */
[----:B-1----:R-:W-:Y:S01]  /*2820*/  @!P2 IMAD.MOV.U32 R4, RZ, RZ, 0x10 ;  /* 0x00000010ff04a424 */ /* 0x002fe200078e00ff */
[----:B--2---:R-:W-:Y:S06]  /*2830*/  @!P0 BRA `(.L_x_45) ;  /* 0x0000003c00908947 */ /* 0x004fec0003800000 */
.L_x_116:
[----:B------:R-:W-:Y:S01]  /*2840*/  ULEA UR4, UR6, UR37, 0x4 ;  /* 0x0000002506047291 */ /* 0x000fe2000f8e20ff */
[----:B------:R-:W-:Y:S01]  /*2850*/  SEL R3, R6, R3, !P2 ;  /* 0x0000000306037207 */ /* 0x000fe20005000000 */
[----:B------:R-:W-:Y:S01]  /*2860*/  UIADD3 UR5, UPT, UPT, UR5, 0x90, URZ ;  /* 0x0000009005057890 */ /* 0x000fe2000fffe0ff */
[----:B-1----:R-:W-:Y:S01]  /*2870*/  LEA R0, R11, UR37, 0x3 ;  /* 0x000000250b007c11 */ /* 0x002fe2000f8e18ff */
[----:B------:R-:W-:Y:S01]  /*2880*/  UIADD3 UR4, UPT, UPT, UR4, 0x120, URZ ;  /* 0x0000012004047890 */ /* 0x000fe2000fffe0ff */
[----:B------:R-:W-:Y:S01]  /*2890*/  SHF.L.U32 R5, R10, 0x1f, RZ ;  /* 0x0000001f0a057819 */ /* 0x000fe200000006ff */
[----:B------:R1:W-:Y:S01]  /*28a0*/  @!P2 SYNCS.ARRIVE.TRANS64.RED RZ, [R3+URZ], R4 ;  /* 0x0000000403ffa9a7 */ /* 0x0003e200080004ff */
[----:B------:R-:W-:Y:S01]  /*28b0*/  UIADD3 UR6, UPT, UPT, UR6, 0x1, URZ ;  /* 0x0000000106067890 */ /* 0x000fe2000fffe0ff */
[----:B------:R-:W-:-:S03]  /*28c0*/  VIADD R8, R8, 0x1 ;  /* 0x0000000108087836 */ /* 0x000fc60000000000 */
[----:B------:R-:W-:Y:S02]  /*28d0*/  UISETP.NE.AND UP0, UPT, UR6, 0x2, UPT ;  /* 0x000000020600788c */ /* 0x000fe4000bf05270 */
[----:B------:R-:W-:Y:S06]  /*28e0*/  UGETNEXTWORKID.BROADCAST [UR4], [UR5] ;  /* 0x00000000040073ca */ /* 0x000fec0008000100 */
[----:B------:R-:W-:Y:S01]  /*28f0*/  USEL UR4, URZ, 0x1, UP0 ;  /* 0x00000001ff047887 */ /* 0x000fe20008000000 */
[----:B------:R-:W-:Y:S01]  /*2900*/  ISETP.NE.AND P0, PT, R8, 0x2, PT ;  /* 0x000000020800780c */ /* 0x000fe20003f05270 */
[----:B------:R-:W-:Y:S01]  /*2910*/  USEL UR6, UR6, URZ, UP0 ;  /* 0x000000ff06067287 */ /* 0x000fe20008000000 */
[----:B------:R-:W2:Y:S03]  /*2920*/  SYNCS.PHASECHK.TRANS64.TRYWAIT P1, [R0+URZ+0x90], R5 ;  /* 0x00009005000075a7 */ /* 0x000ea600080211ff */
[----:B------:R-:W-:Y:S01]  /*2930*/  LOP3.LUT R12, R12, UR4, RZ, 0x3c, !PT ;  /* 0x000000040c0c7c12 */ /* 0x000fe2000f8e3cff */
[----:B-12---:R-:W-:Y:S07]  /*2940*/  @!P1 BRA `(.L_x_46) ;  /* 0x0000003c00649947 */ /* 0x006fee0003800000 */
.L_x_117:
[C---:B------:R-:W-:Y:S01]  /*2950*/  LEA R4, R11.reuse, UR37, 0x4 ;  /* 0x000000250b047c11 */ /* 0x040fe2000f8e20ff */
[----:B-1----:R-:W-:Y:S01]  /*2960*/  VIADD R0, R0, 0xa0 ;  /* 0x000000a000007836 */ /* 0x002fe20000000000 */
[----:B------:R-:W-:Y:S01]  /*2970*/  SEL R8, R8, RZ, P0 ;  /* 0x000000ff08087207 */ /* 0x000fe20000000000 */
[----:B------:R-:W-:-:S03]  /*2980*/  VIADD R11, R11, 0x1 ;  /* 0x000000010b0b7836 */ /* 0x000fc60000000000 */
[----:B------:R-:W1:Y:S01]  /*2990*/  LDS.128 R4, [R4+0x120] ;  /* 0x0001200004047984 */ /* 0x000e620000000c00 */
[----:B------:R-:W-:Y:S02]  /*29a0*/  PRMT R0, RZ, 0x654, R0 ;  /* 0x00000654ff007816 */ /* 0x000fe40000000000 */
[C---:B------:R-:W-:Y:S01]  /*29b0*/  ISETP.NE.AND P1, PT, R11.reuse, 0x2, PT ;  /* 0x000000020b00780c */ /* 0x040fe20003f25270 */
[----:B------:R-:W-:Y:S01]  /*29c0*/  @!PT LDS RZ, [RZ] ;  /* 0x00000000fffff984 */ /* 0x000fe20000000800 */
[----:B------:R-:W-:Y:S01]  /*29d0*/  @!PT LDS RZ, [RZ] ;  /* 0x00000000fffff984 */ /* 0x000fe20000000800 */
[----:B------:R-:W-:Y:S01]  /*29e0*/  @!PT LDS RZ, [RZ] ;  /* 0x00000000fffff984 */ /* 0x000fe20000000800 */
[----:B------:R-:W-:Y:S01]  /*29f0*/  @!PT LDS RZ, [RZ] ;  /* 0x00000000fffff984 */ /* 0x000fe20000000800 */
[----:B------:R2:W-:Y:S06]  /*2a00*/  MEMBAR.ALL.CTA ;  /* 0x0000000000007992 */ /* 0x0005ec0000008000 */
[----:B--2---:R-:W2:Y:S01]  /*2a10*/  FENCE.VIEW.ASYNC.S ;  /* 0x00000000000073c6 */ /* 0x004ea20000000000 */
[----:B------:R-:W-:Y:S01]  /*2a20*/  SEL R11, R11, RZ, P1 ;  /* 0x000000ff0b0b7207 */ /* 0x000fe20000800000 */
[----:B--2---:R2:W-:Y:S01]  /*2a30*/  SYNCS.ARRIVE.TRANS64.RED.A1T0 RZ, [R0+URZ], RZ ;  /* 0x000000ff00ff79a7 */ /* 0x0045e200081004ff */
[----:B-1----:R-:W-:-:S02]  /*2a40*/  LOP3.LUT P3, RZ, R6, 0x1, RZ, 0xc0, !PT ;  /* 0x0000000106ff7812 */ /* 0x002fc4000786c0ff */
[----:B------:R-:W-:-:S04]  /*2a50*/  SEL R5, RZ, 0x1, P1 ;  /* 0x00000001ff057807 */ /* 0x000fc80000800000 */
[----:B------:R-:W-:Y:S02]  /*2a60*/  LOP3.LUT R10, R10, R5, RZ, 0x3c, !PT ;  /* 0x000000050a0a7212 */ /* 0x000fe400078e3cff */
[----:B--2---:R-:W-:-:S04]  /*2a70*/  SEL R0, RZ, 0x1, P0 ;  /* 0x00000001ff007807 */ /* 0x004fc80000000000 */
[----:B------:R-:W-:Y:S01]  /*2a80*/  LOP3.LUT R9, R9, R0, RZ, 0x3c, !PT ;  /* 0x0000000009097212 */ /* 0x000fe200078e3cff */
[----:B------:R-:W-:Y:S06]  /*2a90*/  @P3 BRA `(.L_x_47) ;  /* 0xfffffffc002c3947 */ /* 0x000fec000383ffff */
[----:B------:R-:W-:Y:S01]  /*2aa0*/  ULEA UR5, UR6, UR37, 0x3 ;  /* 0x0000002506057291 */ /* 0x000fe2000f8e18ff */
[----:B------:R-:W-:-:S08]  /*2ab0*/  SHF.L.U32 R3, R12, 0x1f, RZ ;  /* 0x0000001f0c037819 */ /* 0x000fd000000006ff */
[----:B------:R-:W1:Y:S02]  /*2ac0*/  SYNCS.PHASECHK.TRANS64 P0, [UR5+0xa0], R3 ;  /* 0x0000a003ff0075a7 */ /* 0x000e640008001005 */
[----:B-1----:R-:W-:Y:S05]  /*2ad0*/  @P0 BRA `(.L_x_48) ;  /* 0x0000000000080947 */ /* 0x002fea0003800000 */
[----:B------:R-:W1:Y:S02]  /*2ae0*/  SYNCS.PHASECHK.TRANS64.TRYWAIT P0, [UR5+0xa0], R3 ;  /* 0x0000a003ff0075a7 */ /* 0x000e640008001105 */
[----:B-1----:R-:W-:Y:S05]  /*2af0*/  @!P0 BRA `(.L_x_49) ;  /* 0x0000003c000c8947 */ /* 0x002fea0003800000 */
.L_x_48:
[----:B------:R-:W-:-:S04]  /*2b00*/  UIADD3 UR4, UPT, UPT, UR6, 0x1, URZ ;  /* 0x0000000106047890 */ /* 0x000fc8000fffe0ff */
[----:B------:R-:W-:-:S04]  /*2b10*/  UISETP.NE.AND UP0, UPT, UR4, 0x2, UPT ;  /* 0x000000020400788c */ /* 0x000fc8000bf05270 */
[----:B------:R-:W-:Y:S02]  /*2b20*/  USEL UR7, URZ, 0x1, UP0 ;  /* 0x00000001ff077887 */ /* 0x000fe40008000000 */
[----:B------:R-:W-:-:S04]  /*2b30*/  USEL UR4, UR4, URZ, UP0 ;  /* 0x000000ff04047287 */ /* 0x000fc80008000000 */
[----:B------:R-:W-:Y:S01]  /*2b40*/  ULEA UR4, UR4, UR37, 0x3 ;  /* 0x0000002504047291 */ /* 0x000fe2000f8e18ff */
[----:B-1----:R-:W-:-:S04]  /*2b50*/  LOP3.LUT R3, R12, UR7, RZ, 0x3c, !PT ;  /* 0x000000070c037c12 */ /* 0x002fc8000f8e3cff */
[----:B------:R-:W-:-:S04]  /*2b60*/  SHF.L.U32 R0, R3, 0x1f, RZ ;  /* 0x0000001f03007819 */ /* 0x000fc800000006ff */
[----:B------:R-:W1:Y:S02]  /*2b70*/  SYNCS.PHASECHK.TRANS64 P0, [UR4+0xa0], R0 ;  /* 0x0000a000ff0075a7 */ /* 0x000e640008001004 */
[----:B-1----:R-:W-:Y:S05]  /*2b80*/  @P0 EXIT ;  /* 0x000000000000094d */ /* 0x002fea0003800000 */
[----:B------:R-:W-:Y:S02]  /*2b90*/  SHF.L.U32 R3, R3, 0x1f, RZ ;  /* 0x0000001f03037819 */ /* 0x000fe400000006ff */
[----:B------:R-:W-:-:S07]  /*2ba0*/  MOV R0, UR4 ;  /* 0x0000000400007c02 */ /* 0x000fce0008000f00 */
.L_x_50:
[----:B-1----:R1:W2:Y:S02]  /*2bb0*/  SYNCS.PHASECHK.TRANS64.TRYWAIT P0, [R0+URZ+0xa0], R3 ;  /* 0x0000a003000075a7 */ /* 0x0022a400080011ff */
[----:B--2---:R-:W-:Y:S05]  /*2bc0*/  @!P0 NANOSLEEP.SYNCS 0x989680 ;  /* 0x009896800000895d */ /* 0x004fea0003900000 */
[----:B------:R-:W2:Y:S02]  /*2bd0*/  @!P0 SYNCS.PHASECHK.TRANS64 P0, [R0+URZ+0xa0], R3 ;  /* 0x0000a003000085a7 */ /* 0x000ea400080010ff */
[----:B--2---:R-:W-:Y:S05]  /*2be0*/  @P0 EXIT ;  /* 0x000000000000094d */ /* 0x004fea0003800000 */
[----:B------:R-:W-:Y:S05]  /*2bf0*/  BRA `(.L_x_50) ;  /* 0xfffffffc00ec7947 */ /* 0x000fea000383ffff */
.L_x_43:
[----:B------:R-:W-:-:S09]  /*2c00*/  UISETP.NE.AND UP1, UPT, UR8, URZ, UPT ;  /* 0x000000ff0800728c */ /* 0x000fd2000bf25270 */
[----:B------:R-:W-:Y:S05]  /*2c10*/  BRA.U UP1, `(.L_x_51) ;  /* 0x0000000d01947547 */ /* 0x000fea000b800000 */
[----:B------:R-:W-:Y:S01]  /*2c20*/  UMOV UR4, 0x40 ;  /* 0x0000004000047882 */ /* 0x000fe20000000000 */
[----:B------:R-:W-:Y:S01]  /*2c30*/  NOP ;  /* 0x0000000000007918 */ /* 0x000fe20000000000 */
[----:B------:R-:W-:Y:S01]  /*2c40*/  ULEA UR4, UR37, UR4, 0x18 ;  /* 0x0000000425047291 */ /* 0x000fe2000f8ec0ff */
[----:B------:R-:W-:Y:S02]  /*2c50*/  UMOV UR5, 0x400 ;  /* 0x0000040000057882 */ /* 0x000fe40000000000 */
[----:B------:R-:W-:-:S06]  /*2c60*/  ULEA UR37, UR37, UR5, 0x18 ;  /* 0x0000000525257291 */ /* 0x000fcc000f8ec0ff */
[----:B------:R-:W1:Y:S02]  /*2c70*/  LDS.U8 R0, [UR4+0x1c] ;  /* 0x00001c04ff007984 */ /* 0x000e640008000000 */
[----:B-1----:R-:W-:-:S13]  /*2c80*/  ISETP.NE.AND P0, PT, R0, RZ, PT ;  /* 0x000000ff0000720c */ /* 0x002fda0003f05270 */
[----:B------:R-:W-:Y:S05]  /*2c90*/  @P0 BRA `(.L_x_52) ;  /* 0x0000000000580947 */ /* 0x000fea0003800000 */
[----:B------:R-:W-:-:S13]  /*2ca0*/  ELECT P0, URZ, PT ;  /* 0x0000000000ff782f */ /* 0x000fda0003800000 */
[----:B------:R-:W-:Y:S05]  /*2cb0*/  @!P0 BRA `(.L_x_53) ;  /* 0x0000000000608947 */ /* 0x000fea0003800000 */
[----:B------:R-:W-:Y:S01]  /*2cc0*/  UMOV UR5, 0x10 ;  /* 0x0000001000057882 */ /* 0x000fe20000000000 */
[----:B------:R-:W-:Y:S01]  /*2cd0*/  HFMA2 R0, -RZ, RZ, 0, 5.9604644775390625e-08 ;  /* 0x00000001ff007431 */ /* 0x000fe200000001ff */
[----:B------:R-:W-:-:S03]  /*2ce0*/  MOV R2, 0xffff ;  /* 0x0000ffff00027802 */ /* 0x000fc60000000f00 */
[----:B------:R-:W-:Y:S04]  /*2cf0*/  DEPBAR.LE SB1, 0x36 ;  /* 0x00009d800000791a */ /* 0x000fe80000000000 */
[----:B------:R-:W1:Y:S02]  /*2d00*/  UTCATOMSWS.FIND_AND_SET.ALIGN UP0, UR5, UR5 ;  /* 0x00000005000575e3 */ /* 0x000e640008000800 */
[----:B-1----:R-:W-:Y:S01]  /*2d10*/  MOV R3, UR5 ;  /* 0x0000000500037c02 */ /* 0x002fe20008000f00 */
[----:B------:R-:W-:Y:S06]  /*2d20*/  BRA.U UP0, `(.L_x_54) ;  /* 0x0000000100187547 */ /* 0x000fec000b800000 */
.L_x_55:
[----:B------:R-:W-:Y:S05]  /*2d30*/  NANOSLEEP 0x64 ;  /* 0x000000640000795d */ /* 0x000fea0003800000 */
[----:B------:R-:W-:-:S05]  /*2d40*/  UMOV UR5, 0x10 ;  /* 0x0000001000057882 */ /* 0x000fca0000000000 */
[----:B------:R-:W-:Y:S04]  /*2d50*/  DEPBAR.LE SB1, 0x36 ;  /* 0x00009d800000791a */ /* 0x000fe80000000000 */
[----:B------:R-:W1:Y:S02]  /*2d60*/  UTCATOMSWS.FIND_AND_SET.ALIGN UP0, UR5, UR5 ;  /* 0x00000005000575e3 */ /* 0x000e640008000800 */
[----:B-1----:R-:W-:Y:S01]  /*2d70*/  MOV R3, UR5 ;  /* 0x0000000500037c02 */ /* 0x002fe20008000f00 */
[----:B------:R-:W-:Y:S05]  /*2d80*/  BRA.U !UP0, `(.L_x_55) ;  /* 0xfffffffd08e87547 */ /* 0x000fea000b83ffff */
.L_x_54:
[-C--:B------:R-:W-:Y:S02]  /*2d90*/  SHF.L.U32 R2, R2, R3.reuse, RZ ;  /* 0x0000000302027219 */ /* 0x080fe400000006ff */
[----:B------:R-:W-:Y:S01]  /*2da0*/  SHF.L.U32 R0, R0, R3, RZ ;  /* 0x0000000300007219 */ /* 0x000fe200000006ff */
[----:B------:R-:W-:Y:S02]  /*2db0*/  IMAD.SHL.U32 R3, R3, 0x20, RZ ;  /* 0x0000002003037824 */ /* 0x000fe400078e00ff */
[----:B------:R1:W-:Y:S04]  /*2dc0*/  ATOMS.OR RZ, [UR4+0x14], R2 ;  /* 0x00001402ffff798c */ /* 0x0003e8000b000004 */
[----:B------:R1:W-:Y:S04]  /*2dd0*/  ATOMS.OR RZ, [UR4+0x18], R0 ;  /* 0x00001800ffff798c */ /* 0x0003e8000b000004 */
[----:B------:R1:W-:Y:S01]  /*2de0*/  STS [UR37+0x140], R3 ;  /* 0x00014003ff007988 */ /* 0x0003e20008000825 */
[----:B------:R-:W-:Y:S05]  /*2df0*/  BRA `(.L_x_53) ;  /* 0x0000000000107947 */ /* 0x000fea0003800000 */
.L_x_52:
[----:B------:R-:W-:Y:S02]  /*2e00*/  MOV R0, 0xffffffff ;  /* 0xffffffff00007802 */ /* 0x000fe40000000f00 */
[----:B------:R-:W-:-:S03]  /*2e10*/  MOV R2, 0x2e40 ;  /* 0x00002e4000027802 */ /* 0x000fc60000000f00 */
[----:B------:R1:W-:Y:S04]  /*2e20*/  STS [UR37+0x140], R0 ;  /* 0x00014000ff007988 */ /* 0x0003e80008000825 */
[----:B-1-3-5:R-:W-:Y:S05]  /*2e30*/  CALL.REL.NOINC `($__internal_1_$__cuda_sm10x_tcgen05_guardrail_trap_phase_invalid_during_alloc) ;  /* 0x0000003c00887944 */ /* 0x02afea0003c00000 */
.L_x_53:
[----:B------:R-:W-:Y:S05]  /*2e40*/  WARPSYNC.ALL ;  /* 0x0000000000007948 */ /* 0x000fea0003800000 */
[----:B------:R-:W2:Y:S01]  /*2e50*/  S2UR UR6, SR_CgaCtaId ;  /* 0x00000000000679c3 */ /* 0x000ea20000008800 */
[----:B------:R-:W-:Y:S01]  /*2e60*/  UMOV UR4, 0x400 ;  /* 0x0000040000047882 */ /* 0x000fe20000000000 */
[----:B------:R-:W-:-:S06]  /*2e70*/  NOP ;  /* 0x0000000000007918 */ /* 0x000fcc0000000000 */
[----:B------:R-:W-:Y:S06]  /*2e80*/  BAR.ARV 0x6, 0xa0 ;  /* 0x0182800000007b1d */ /* 0x000fec0000002000 */
[----:B------:R-:W4:Y:S01]  /*2e90*/  LDCU UR7, c[0x0][0x38c] ;  /* 0x00007180ff0777ac */ /* 0x000f220008000800 */
[----:B------:R-:W-:Y:S01]  /*2ea0*/  IMAD.MOV.U32 R11, RZ, RZ, 0x1 ;  /* 0x00000001ff0b7424 */ /* 0x000fe200078e00ff */
[----:B------:R-:W-:Y:S01]  /*2eb0*/  CS2R R8, SRZ ;  /* 0x0000000000087805 */ /* 0x000fe2000001ff00 */
[----:B------:R-:W-:Y:S01]  /*2ec0*/  IMAD.MOV.U32 R10, RZ, RZ, RZ ;  /* 0x000000ffff0a7224 */ /* 0x000fe200078e00ff */
[----:B------:R-:W-:Y:S01]  /*2ed0*/  UMOV UR18, URZ ;  /* 0x000000ff00127c82 */ /* 0x000fe20008000000 */
[----:B------:R-:W-:Y:S01]  /*2ee0*/  UMOV UR17, URZ ;  /* 0x000000ff00117c82 */ /* 0x000fe20008000000 */
[----:B------:R-:W-:Y:S01]  /*2ef0*/  UMOV UR22, 0x0 ;  /* 0x0000000000167882 */ /* 0x000fe20000000000 */
[----:B------:R-:W-:Y:S01]  /*2f00*/  UMOV UR23, 0x4100010 ;  /* 0x0410001000177882 */ /* 0x000fe20000000000 */
[----:B------:R-:W-:Y:S01]  /*2f10*/  UMOV UR20, 0x0 ;  /* 0x0000000000147882 */ /* 0x000fe20000000000 */
[----:B------:R-:W-:Y:S01]  /*2f20*/  UMOV UR21, 0x4100010 ;  /* 0x0410001000157882 */ /* 0x000fe20000000000 */
[----:B--2---:R-:W-:Y:S01]  /*2f30*/  ULEA UR6, UR6, UR4, 0x18 ;  /* 0x0000000406067291 */ /* 0x004fe2000f8ec0ff */
[----:B------:R-:W2:Y:S03]  /*2f40*/  LDCU UR4, c[0x0][0x38c] ;  /* 0x00007180ff0477ac */ /* 0x000ea60008000800 */
[----:B------:R-:W-:-:S02]  /*2f50*/  UIADD3 UR11, UPT, UPT, UR6, 0x2400, URZ ;  /* 0x00002400060b7890 */ /* 0x000fc4000fffe0ff */
[----:B----4-:R-:W-:-:S03]  /*2f60*/  UIADD3 UR7, UPT, UPT, UR7, 0x3f, URZ ;  /* 0x0000003f07077890 */ /* 0x010fc6000fffe0ff */
[----:B-1----:R-:W1:Y:S01]  /*2f70*/  LDS R0, [UR6+0x140] ;  /* 0x00014006ff007984 */ /* 0x002e620008000800 */
[----:B------:R-:W-:Y:S02]  /*2f80*/  UIADD3 UR12, UPT, UPT, UR6, 0x9400, URZ ;  /* 0x00009400060c7890 */ /* 0x000fe4000fffe0ff */
[----:B------:R-:W-:Y:S02]  /*2f90*/  USHF.R.S32.HI UR5, URZ, 0x1f, UR7 ;  /* 0x0000001fff057899 */ /* 0x000fe40008011407 */
[----:B------:R-:W-:Y:S02]  /*2fa0*/  USHF.R.U32.HI UR11, URZ, 0x4, UR11 ;  /* 0x00000004ff0b7899 */ /* 0x000fe4000801160b */
[----:B------:R-:W-:Y:S02]  /*2fb0*/  ULEA.HI UR5, UR5, UR7, URZ, 0x6 ;  /* 0x0000000705057291 */ /* 0x000fe4000f8f30ff */
[----:B------:R-:W-:Y:S02]  /*2fc0*/  USHF.R.U32.HI UR12, URZ, 0x4, UR12 ;  /* 0x00000004ff0c7899 */ /* 0x000fe4000801160c */
[----:B------:R-:W-:-:S02]  /*2fd0*/  USHF.R.S32.HI UR5, URZ, 0x6, UR5 ;  /* 0x00000006ff057899 */ /* 0x000fc40008011405 */
[----:B------:R-:W-:Y:S02]  /*2fe0*/  ULOP3.LUT UR11, UR11, 0x3fff, URZ, 0xc0, !UPT ;  /* 0x00003fff0b0b7892 */ /* 0x000fe4000f8ec0ff */
[----:B------:R-:W-:Y:S02]  /*2ff0*/  UISETP.LT.AND UP0, UPT, UR5, 0x1, UPT ;  /* 0x000000010500788c */ /* 0x000fe4000bf01270 */
[----:B------:R-:W-:Y:S02]  /*3000*/  ULOP3.LUT UR12, UR12, 0x3fff, URZ, 0xc0, !UPT ;  /* 0x00003fff0c0c7892 */ /* 0x000fe4000f8ec0ff */
[----:B------:R-:W-:Y:S02]  /*3010*/  USEL UR10, UR5, 0x1, !UP0 ;  /* 0x00000001050a7887 */ /* 0x000fe4000c000000 */
[----:B------:R-:W-:Y:S02]  /*3020*/  ULOP3.LUT UR11, UR11, 0x10000, URZ, 0xfc, !UPT ;  /* 0x000100000b0b7892 */ /* 0x000fe4000f8efcff */
[----:B------:R-:W-:-:S02]  /*3030*/  ULOP3.LUT UR12, UR12, 0x10000, URZ, 0xfc, !UPT ;  /* 0x000100000c0c7892 */ /* 0x000fc4000f8efcff */
[----:B------:R-:W-:Y:S02]  /*3040*/  UIADD3 UR10, UPT, UPT, -UR10, URZ, URZ ;  /* 0x000000ff0a0a7290 */ /* 0x000fe4000fffe1ff */
[----:B--2---:R-:W-:Y:S01]  /*3050*/  UISETP.GE.AND UP3, UPT, UR4, 0x1, UPT ;  /* 0x000000010400788c */ /* 0x004fe2000bf66270 */
[----:B-1----:R-:W-:-:S15]  /*3060*/  R2UR UR19, R0 ;  /* 0x00000000001372ca */ /* 0x002fde00000e0000 */
.L_x_62:
[----:B------:R-:W-:Y:S02]  /*3070*/  LEA R0, R10, UR6, 0x3 ;  /* 0x000000060a007c11 */ /* 0x000fe4000f8e18ff */
[----:B------:R-:W-:Y:S02]  /*3080*/  SHF.L.U32 R5, R9, 0x1f, RZ ;  /* 0x0000001f09057819 */ /* 0x000fe400000006ff */
[----:B------:R-:W-:Y:S01]  /*3090*/  PLOP3.LUT P0, PT, PT, PT, UP3, 0x80, 0x8 ;  /* 0x000000000008781c */ /* 0x000fe20003f0f038 */
[----:B------:R-:W-:Y:S01]  /*30a0*/  VIADD R3, R0, 0xa0 ;  /* 0x000000a000037836 */ /* 0x000fe20000000000 */
[----:B-1----:R-:W1:Y:S02]  /*30b0*/  SYNCS.PHASECHK.TRANS64.TRYWAIT P1, [R0+URZ+0x90], R5 ;  /* 0x00009005000075a7 */ /* 0x002e6400080211ff */
[----:B-1--4-:R-:W-:Y:S09]  /*30c0*/  @!P1 BRA `(.L_x_56) ;  /* 0x0000003400b09947 */ /* 0x012ff20003800000 */
.L_x_119:
[----:B------:R-:W-:Y:S01]  /*30d0*/  LEA R4, R10, UR6, 0x4 ;  /* 0x000000060a047c11 */ /* 0x000fe2000f8e20ff */
[----:B------:R-:W-:Y:S01]  /*30e0*/  @UP3 ULEA UR4, UR17, UR6, 0x3 ;  /* 0x0000000611043291 */ /* 0x000fe2000f8e18ff */
[----:B------:R-:W-:Y:S01]  /*30f0*/  PLOP3.LUT P2, PT, PT, PT, PT, 0x80, 0x8 ;  /* 0x000000000008781c */ /* 0x000fe20003f4f070 */
[----:B------:R-:W-:Y:S01]  /*3100*/  ULEA UR8, UR18, UR6, 0x3 ;  /* 0x0000000612087291 */ /* 0x000fe2000f8e18ff */
[----:B------:R-:W-:Y:S02]  /*3110*/  PRMT R3, RZ, 0x654, R3 ;  /* 0x00000654ff037816 */ /* 0x000fe40000000003 */
[----:B-1----:R-:W1:Y:S01]  /*3120*/  LDS.128 R4, [R4+0x120] ;  /* 0x0001200004047984 */ /* 0x002e620000000c00 */
[----:B------:R-:W-:Y:S02]  /*3130*/  @P0 SHF.L.U32 R2, R8, 0x1f, RZ ;  /* 0x0000001f08020819 */ /* 0x000fe400000006ff */
[----:B------:R-:W-:Y:S01]  /*3140*/  SHF.L.U32 R0, R11, 0x1f, RZ ;  /* 0x0000001f0b007819 */ /* 0x000fe200000006ff */
[----:B------:R-:W-:Y:S01]  /*3150*/  @!PT LDS RZ, [RZ] ;  /* 0x00000000fffff984 */ /* 0x000fe20000000800 */
[----:B------:R-:W-:Y:S01]  /*3160*/  @!PT LDS RZ, [RZ] ;  /* 0x00000000fffff984 */ /* 0x000fe20000000800 */
[----:B------:R-:W-:Y:S01]  /*3170*/  @!PT LDS RZ, [RZ] ;  /* 0x00000000fffff984 */ /* 0x000fe20000000800 */
[----:B------:R-:W-:Y:S01]  /*3180*/  @!PT LDS RZ, [RZ] ;  /* 0x00000000fffff984 */ /* 0x000fe20000000800 */
[----:B------:R2:W-:Y:S06]  /*3190*/  MEMBAR.ALL.CTA ;  /* 0x0000000000007992 */ /* 0x0005ec0000008000 */
[----:B--2---:R-:W2:Y:S02]  /*31a0*/  FENCE.VIEW.ASYNC.S ;  /* 0x00000000000073c6 */ /* 0x004ea40000000000 */
[----:B--2---:R2:W-:Y:S01]  /*31b0*/  SYNCS.ARRIVE.TRANS64.RED.A1T0 RZ, [R3+URZ], RZ ;  /* 0x000000ff03ff79a7 */ /* 0x0045e200081004ff */
[----:B------:R2:W4:Y:S01]  /*31c0*/  @P0 SYNCS.PHASECHK.TRANS64.TRYWAIT P2, [UR4], R2 ;  /* 0x00000002ff0005a7 */ /* 0x0005220008041104 */
[----:B------:R-:W-:Y:S01]  /*31d0*/  ULEA.HI UR4, UR18, UR18, URZ, 0x1 ;  /* 0x0000001212047291 */ /* 0x000fe2000f8f08ff */
[----:B-1----:R-:W-:-:S03]  /*31e0*/  LOP3.LUT P1, RZ, R6, 0x1, RZ, 0xc0, !PT ;  /* 0x0000000106ff7812 */ /* 0x002fc6000782c0ff */
[----:B------:R-:W-:Y:S02]  /*31f0*/  USHF.L.U32 UR9, UR4, 0x5, URZ ;  /* 0x0000000504097899 */ /* 0x000fe400080006ff */
[----:B------:R-:W-:Y:S02]  /*3200*/  ULOP3.LUT UR4, UR4, 0xffe, URZ, 0xc0, !UPT ;  /* 0x00000ffe04047892 */ /* 0x000fe4000f8ec0ff */
[----:B------:R-:W-:Y:S02]  /*3210*/  ULOP3.LUT UR9, UR9, 0xffffffc0, URZ, 0xc0, !UPT ;  /* 0xffffffc009097892 */ /* 0x000fe4000f8ec0ff */
[----:B------:R-:W-:Y:S02]  /*3220*/  UIADD3 UR4, UPT, UPT, -UR4, UR18, URZ ;  /* 0x0000001204047290 */ /* 0x000fe4000fffe1ff */
[----:B------:R-:W-:Y:S01]  /*3230*/  UIADD3 UR9, UPT, UPT, UR19, UR9, URZ ;  /* 0x0000000913097290 */ /* 0x000fe2000fffe0ff */
[----:B------:R-:W1:Y:S03]  /*3240*/  SYNCS.PHASECHK.TRANS64.TRYWAIT P0, [UR8+0xd0], R0 ;  /* 0x0000d000ff0075a7 */ /* 0x000e660008001108 */
[----:B------:R-:W-:Y:S01]  /*3250*/  ULEA UR9, UR4, UR9, 0x14 ;  /* 0x0000000904097291 */ /* 0x000fe2000f8ea0ff */
[----:B-12-4-:R-:W-:Y:S11]  /*3260*/  @!P0 BRA `(.L_x_57) ;  /* 0x00000034005c8947 */ /* 0x016ff60003800000 */
.L_x_121:
[----:B------:R-:W-:Y:S01]  /*3270*/  IADD3 R10, PT, PT, R10, 0x1, RZ ;  /* 0x000000010a0a7810 */ /* 0x000fe20007ffe0ff */
[----:B------:R-:W-:Y:S06]  /*3280*/  BRA.U !UP3, `(.L_x_58) ;  /* 0x000000010b987547 */ /* 0x000fec000b800000 */
[----:B------:R-:W-:Y:S01]  /*3290*/  UPLOP3.LUT UP4, UPT, UPT, UPT, UPT, 0x40, 0x4 ;  /* 0x000000000004789c */ /* 0x000fe20003f8e870 */
[----:B------:R-:W-:Y:S01]  /*32a0*/  UMOV UR16, UR10 ;  /* 0x0000000a00107c82 */ /* 0x000fe20008000000 */
[----:B------:R-:W-:Y:S01]  /*32b0*/  UMOV UR15, UR5 ;  /* 0x00000005000f7c82 */ /* 0x000fe20008000000 */
[----:B------:R-:W-:-:S08]  /*32c0*/  UMOV UR14, UR17 ;  /* 0x00000011000e7c82 */ /* 0x000fd00008000000 */
.L_x_61:
[----:B------:R-:W-:Y:S02]  /*32d0*/  UIADD3 UR16, UPT, UPT, UR16, 0x1, URZ ;  /* 0x0000000110107890 */ /* 0x000fe4000fffe0ff */
[----:B--2---:R-:W-:Y:S02]  /*32e0*/  ULEA UR7, UR14, UR6, 0x3 ;  /* 0x000000060e077291 */ /* 0x004fe4000f8e18ff */
[----:B------:R-:W-:Y:S01]  /*32f0*/  UISETP.NE.AND UP0, UPT, UR16, URZ, UPT ;  /* 0x000000ff1000728c */ /* 0x000fe2000bf05270 */
[----:B----4-:R-:W-:Y:S10]  /*3300*/  @P2 BRA `(.L_x_59) ;  /* 0x00000000000c2947 */ /* 0x010ff40003800000 */
[----:B-1----:R-:W-:Y:S04]  /*3310*/  SHF.L.U32 R3, R8, 0x1f, RZ ;  /* 0x0000001f08037819 */ /* 0x002fe800000006ff */
[----:B------:R-:W1:Y:S02]  /*3320*/  SYNCS.PHASECHK.TRANS64.TRYWAIT P0, [UR7], R3 ;  /* 0x00000003ff0075a7 */ /* 0x000e640008001107 */
[----:B-1----:R-:W-:Y:S05]  /*3330*/  @!P0 BRA `(.L_x_60) ;  /* 0x0000003400408947 */ /* 0x002fea0003800000 */
.L_x_59:
[----:B------:R-:W-:Y:S01]  /*3340*/  UISETP.NE.AND UP1, UPT, UR15, 0x1, UPT ;  /* 0x000000010f00788c */ /* 0x000fe2000bf25270 */
[----:B------:R-:W-:Y:S01]  /*3350*/  PLOP3.LUT P2, PT, PT, PT, PT, 0x80, 0x8 ;  /* 0x000000000008781c */ /* 0x000fe20003f4f070 */
[----:B------:R-:W-:Y:S02]  /*3360*/  UIADD3 UR17, UPT, UPT, UR14, 0x1, URZ ;  /* 0x000000010e117890 */ /* 0x000fe4000fffe0ff */
[----:B------:R-:W-:Y:S02]  /*3370*/  ULEA UR24, UR14, UR12, 0x8 ;  /* 0x0000000c0e187291 */ /* 0x000fe4000f8e40ff */
[----:B------:R-:W-:Y:S01]  /*3380*/  UISETP.NE.AND UP2, UPT, UR17, 0x7, UPT ;  /* 0x000000071100788c */ /* 0x000fe2000bf45270 */
[----:B------:R-:W-:Y:S01]  /*3390*/  PLOP3.LUT P0, PT, PT, PT, UP1, 0x80, 0x8 ;  /* 0x000000000008781c */ /* 0x000fe20003f0f018 */
[----:B------:R-:W-:Y:S02]  /*33a0*/  ULEA UR26, UR14, UR11, 0x8 ;  /* 0x0000000b0e1a7291 */ /* 0x000fe4000f8e40ff */
[----:B------:R-:W-:Y:S02]  /*33b0*/  USEL UR13, URZ, 0x1, UP2 ;  /* 0x00000001ff0d7887 */ /* 0x000fe40009000000 */
[----:B------:R-:W-:Y:S02]  /*33c0*/  USEL UR17, UR17, URZ, UP2 ;  /* 0x000000ff11117287 */ /* 0x000fe40009000000 */
[----:B------:R-:W-:Y:S02]  /*33d0*/  UIADD3 UR30, UPT, UPT, UR24, 0x2, URZ ;  /* 0x00000002181e7890 */ /* 0x000fe4000fffe0ff */
[----:B------:R-:W-:Y:S01]  /*33e0*/  @UP1 ULEA UR4, UR17, UR6, 0x3 ;  /* 0x0000000611041291 */ /* 0x000fe2000f8e18ff */
[----:B------:R-:W-:Y:S01]  /*33f0*/  LOP3.LUT R8, R8, UR13, RZ, 0x3c, !PT ;  /* 0x0000000d08087c12 */ /* 0x000fe2000f8e3cff */
[----:B------:R-:W-:Y:S02]  /*3400*/  UIADD3 UR28, UPT, UPT, UR26, 0x2, URZ ;  /* 0x000000021a1c7890 */ /* 0x000fe4000fffe0ff */
[----:B------:R-:W-:Y:S01]  /*3410*/  UIADD3 UR7, UPT, UPT, UR7, 0x38, URZ ;  /* 0x0000003807077890 */ /* 0x000fe2000fffe0ff */
[----:B-1----:R-:W-:Y:S01]  /*3420*/  @P0 SHF.L.U32 R0, R8, 0x1f, RZ ;  /* 0x0000001f08000819 */ /* 0x002fe200000006ff */
[----:B------:R-:W-:Y:S01]  /*3430*/  UMOV UR25, 0x80004020 ;  /* 0x8000402000197882 */ /* 0x000fe20000000000 */
[----:B------:R-:W-:Y:S01]  /*3440*/  UMOV UR27, 0x80004020 ;  /* 0x80004020001b7882 */ /* 0x000fe20000000000 */
[----:B------:R-:W-:Y:S01]  /*3450*/  UMOV UR31, 0x80004020 ;  /* 0x80004020001f7882 */ /* 0x000fe20000000000 */
[----:B------:R2:W4:Y:S01]  /*3460*/  @P0 SYNCS.PHASECHK.TRANS64.TRYWAIT P2, [UR4], R0 ;  /* 0x00000000ff0005a7 */ /* 0x0005220008041104 */
[----:B------:R-:W-:Y:S01]  /*3470*/  UIADD3 UR15, UPT, UPT, UR15, -0x1, URZ ;  /* 0xffffffff0f0f7890 */ /* 0x000fe2000fffe0ff */
[----:B------:R2:W-:Y:S01]  /*3480*/  UTCQMMA gdesc[UR26], gdesc[UR24], tmem[UR9], tmem[UR22], idesc[UR23], UP4 ;  /* 0x00ff16181a0075ea */ /* 0x0005e2000a000309 */
[----:B------:R-:W-:Y:S01]  /*3490*/  UPLOP3.LUT UP4, UPT, UPT, UPT, UPT, 0x80, 0x8 ;  /* 0x000000000008789c */ /* 0x000fe20003f8f070 */
[----:B------:R-:W-:Y:S01]  /*34a0*/  UMOV UR29, 0x80004020 ;  /* 0x80004020001d7882 */ /* 0x000fe20000000000 */
[----:B------:R-:W-:Y:S01]  /*34b0*/  UMOV UR14, UR17 ;  /* 0x00000011000e7c82 */ /* 0x000fe20008000000 */
[----:B------:R2:W-:Y:S01]  /*34c0*/  UTCQMMA gdesc[UR28], gdesc[UR30], tmem[UR9], tmem[UR20], idesc[UR21], UPT ;  /* 0x00ff141e1c0075ea */ /* 0x0005e2000b800309 */
[----:B------:R2:W-:Y:S01]  /*34d0*/  UTCBAR [UR7], URZ ;  /* 0x000000ff070073e9 */ /* 0x0005e200080000ff */
[----:B------:R-:W-:Y:S06]  /*34e0*/  BRA.U UP0, `(.L_x_61) ;  /* 0xfffffffd00787547 */ /* 0x000fec000b83ffff */
.L_x_58:
[----:B------:R-:W-:Y:S01]  /*34f0*/  UIADD3 UR18, UPT, UPT, UR18, 0x1, URZ ;  /* 0x0000000112127890 */ /* 0x000fe2000fffe0ff */
[C---:B------:R-:W-:Y:S01]  /*3500*/  ISETP.NE.AND P0, PT, R10.reuse, 0x2, PT ;  /* 0x000000020a00780c */ /* 0x040fe20003f05270 */
[----:B------:R-:W-:Y:S02]  /*3510*/  UIADD3 UR8, UPT, UPT, UR8, 0xb0, URZ ;  /* 0x000000b008087890 */ /* 0x000fe4000fffe0ff */
[----:B------:R-:W-:Y:S01]  /*3520*/  UISETP.NE.AND UP0, UPT, UR18, 0x4, UPT ;  /* 0x000000041200788c */ /* 0x000fe2000bf05270 */
[----:B-12---:R-:W-:Y:S02]  /*3530*/  SEL R0, RZ, 0x1, P0 ;  /* 0x00000001ff007807 */ /* 0x006fe40000000000 */
[----:B------:R-:W-:Y:S01]  /*3540*/  SEL R10, R10, RZ, P0 ;  /* 0x000000ff0a0a7207 */ /* 0x000fe20000000000 */
[----:B------:R-:W-:Y:S01]  /*3550*/  USEL UR4, URZ, 0x1, UP0 ;  /* 0x00000001ff047887 */ /* 0x000fe20008000000 */
[----:B------:R-:W-:Y:S01]  /*3560*/  LOP3.LUT R9, R9, R0, RZ, 0x3c, !PT ;  /* 0x0000000009097212 */ /* 0x000fe200078e3cff */
[----:B------:R-:W-:Y:S01]  /*3570*/  USEL UR18, UR18, URZ, UP0 ;  /* 0x000000ff12127287 */ /* 0x000fe20008000000 */
[----:B------:R1:W-:Y:S03]  /*3580*/  UTCBAR [UR8], URZ ;  /* 0x000000ff080073e9 */ /* 0x0003e600080000ff */
[----:B------:R-:W-:Y:S01]  /*3590*/  LOP3.LUT R11, R11, UR4, RZ, 0x3c, !PT ;  /* 0x000000040b0b7c12 */ /* 0x000fe2000f8e3cff */
[----:B------:R-:W-:Y:S07]  /*35a0*/  @P1 BRA `(.L_x_62) ;  /* 0xfffffff800b01947 */ /* 0x000fee000383ffff */
[----:B------:R-:W2:Y:S01]  /*35b0*/  S2UR UR4, SR_CgaCtaId ;  /* 0x00000000000479c3 */ /* 0x000ea20000008800 */
[----:B------:R-:W-:Y:S01]  /*35c0*/  ELECT P0, URZ, PT ;  /* 0x0000000000ff782f */ /* 0x000fe20003800000 */
[----:B------:R-:W-:Y:S01]  /*35d0*/  IMAD.MOV.U32 R0, RZ, RZ, 0x1 ;  /* 0x00000001ff007424 */ /* 0x000fe200078e00ff */
[----:B------:R-:W-:Y:S01]  /*35e0*/  UIADD3 UR6, UPT, UPT, UR6, 0xd0, URZ ;  /* 0x000000d006067890 */ /* 0x000fe2000fffe0ff */
[----:B------:R-:W-:Y:S01]  /*35f0*/  SHF.L.U32 R3, R11, 0x1f, RZ ;  /* 0x0000001f0b037819 */ /* 0x000fe200000006ff */
[----:B------:R-:W-:-:S03]  /*3600*/  UMOV UR5, 0x40 ;  /* 0x0000004000057882 */ /* 0x000fc60000000000 */
[----:B------:R-:W-:Y:S01]  /*3610*/  UVIRTCOUNT.DEALLOC.SMPOOL 0x80 ;  /* 0x000000800000784c */ /* 0x000fe20000000000 */
[----:B--2---:R-:W-:Y:S02]  /*3620*/  ULEA UR4, UR4, UR5, 0x18 ;  /* 0x0000000504047291 */ /* 0x004fe4000f8ec0ff */
[----:B------:R-:W-:-:S07]  /*3630*/  ULEA UR5, UR18, UR6, 0x3 ;  /* 0x0000000612057291 */ /* 0x000fce000f8e18ff */
[----:B------:R2:W-:Y:S02]  /*3640*/  @P0 STS.U8 [UR4+0x1c], R0 ;  /* 0x00001c00ff000988 */ /* 0x0005e40008000004 */
[----:B------:R-:W3:Y:S02]  /*3650*/  SYNCS.PHASECHK.TRANS64.TRYWAIT P0, [UR5], R3 ;  /* 0x00000003ff0075a7 */ /* 0x000ee40008001105 */
[----:B--23--:R-:W-:Y:S05]  /*3660*/  @!P0 BRA `(.L_x_63) ;  /* 0x00000030008c8947 */ /* 0x00cfea0003800000 */
.L_x_124:
[----:B------:R-:W-:-:S04]  /*3670*/  UIADD3 UR7, UPT, UPT, UR18, 0x1, URZ ;  /* 0x0000000112077890 */ /* 0x000fc8000fffe0ff */
[----:B------:R-:W-:-:S04]  /*3680*/  UISETP.NE.AND UP0, UPT, UR7, 0x4, UPT ;  /* 0x000000040700788c */ /* 0x000fc8000bf05270 */
[----:B-1----:R-:W-:Y:S02]  /*3690*/  USEL UR8, URZ, 0x1, UP0 ;  /* 0x00000001ff087887 */ /* 0x002fe40008000000 */
[----:B------:R-:W-:-:S04]  /*36a0*/  USEL UR7, UR7, URZ, UP0 ;  /* 0x000000ff07077287 */ /* 0x000fc80008000000 */
[----:B------:R-:W-:Y:S01]  /*36b0*/  ULEA UR5, UR7, UR6, 0x3 ;  /* 0x0000000607057291 */ /* 0x000fe2000f8e18ff */
[----:B------:R-:W-:-:S04]  /*36c0*/  LOP3.LUT R2, R11, UR8, RZ, 0x3c, !PT ;  /* 0x000000080b027c12 */ /* 0x000fc8000f8e3cff */
[----:B--2---:R-:W-:-:S04]  /*36d0*/  SHF.L.U32 R3, R2, 0x1f, RZ ;  /* 0x0000001f02037819 */ /* 0x004fc800000006ff */
[----:B------:R-:W1:Y:S02]  /*36e0*/  SYNCS.PHASECHK.TRANS64.TRYWAIT P0, [UR5], R3 ;  /* 0x00000003ff0075a7 */ /* 0x000e640008001105 */
[----:B-1----:R-:W-:Y:S05]  /*36f0*/  @!P0 BRA `(.L_x_64) ;  /* 0x0000003000808947 */ /* 0x002fea0003800000 */
.L_x_126:
        /* <DEDUP_REMOVED lines=9> */
.L_x_128:
[----:B------:R-:W-:-:S04]  /*3790*/  UIADD3 UR7, UPT, UPT, UR7, 0x1, URZ ;  /* 0x0000000107077890 */ /* 0x000fc8000fffe0ff */
[----:B------:R-:W-:-:S04]  /*37a0*/  UISETP.NE.AND UP0, UPT, UR7, 0x4, UPT ;  /* 0x000000040700788c */ /* 0x000fc8000bf05270 */
[----:B------:R-:W-:Y:S02]  /*37b0*/  USEL UR5, URZ, 0x1, UP0 ;  /* 0x00000001ff057887 */ /* 0x000fe40008000000 */
[----:B------:R-:W-:-:S04]  /*37c0*/  USEL UR7, UR7, URZ, UP0 ;  /* 0x000000ff07077287 */ /* 0x000fc80008000000 */
[----:B------:R-:W-:Y:S01]  /*37d0*/  ULEA UR7, UR7, UR6, 0x3 ;  /* 0x0000000607077291 */ /* 0x000fe2000f8e18ff */
[----:B-1----:R-:W-:-:S04]  /*37e0*/  LOP3.LUT R3, R2, UR5, RZ, 0x3c, !PT ;  /* 0x0000000502037c12 */ /* 0x002fc8000f8e3cff */
[----:B------:R-:W-:-:S04]  /*37f0*/  SHF.L.U32 R3, R3, 0x1f, RZ ;  /* 0x0000001f03037819 */ /* 0x000fc800000006ff */
[----:B------:R-:W1:Y:S02]  /*3800*/  SYNCS.PHASECHK.TRANS64.TRYWAIT P0, [UR7], R3 ;  /* 0x00000003ff0075a7 */ /* 0x000e640008001107 */
[----:B-1----:R-:W-:Y:S05]  /*3810*/  @!P0 BRA `(.L_x_66) ;  /* 0x0000003000688947 */ /* 0x002fea0003800000 */
.L_x_130:
[----:B------:R-:W-:Y:S01]  /*3820*/  NOP ;  /* 0x0000000000007918 */ /* 0x000fe20000000000 */
[----:B-1----:R-:W1:Y:S01]  /*3830*/  LDS R0, [UR4+0x14] ;  /* 0x00001404ff007984 */ /* 0x002e620008000800 */
[----:B------:R-:W-:Y:S01]  /*3840*/  ULOP3.LUT UR6, UR19, 0xffff, URZ, 0xc0, !UPT ;  /* 0x0000ffff13067892 */ /* 0x000fe2000f8ec0ff */
[----:B------:R-:W-:Y:S01]  /*3850*/  UMOV UR8, 0xffff ;  /* 0x0000ffff00087882 */ /* 0x000fe20000000000 */
[----:B------:R-:W-:Y:S02]  /*3860*/  UMOV UR5, 0x1 ;  /* 0x0000000100057882 */ /* 0x000fe40000000000 */
[----:B------:R-:W-:-:S04]  /*3870*/  USHF.R.U32.HI UR6, URZ, 0x5, UR6 ;  /* 0x00000005ff067899 */ /* 0x000fc80008011606 */
[----:B------:R-:W-:Y:S02]  /*3880*/  USHF.L.U32 UR8, UR8, UR6, URZ ;  /* 0x0000000608087299 */ /* 0x000fe400080006ff */
[----:B------:R-:W-:-:S04]  /*3890*/  USHF.L.U32 UR5, UR5, UR6, URZ ;  /* 0x0000000605057299 */ /* 0x000fc800080006ff */
[----:B-1----:R-:W-:-:S04]  /*38a0*/  LOP3.LUT R0, R0, UR8, RZ, 0xc0, !PT ;  /* 0x0000000800007c12 */ /* 0x002fc8000f8ec0ff */
[----:B------:R-:W-:-:S13]  /*38b0*/  ISETP.NE.AND P0, PT, R0, UR8, PT ;  /* 0x0000000800007c0c */ /* 0x000fda000bf05270 */
[----:B------:R-:W-:Y:S05]  /*38c0*/  @P0 BRA `(.L_x_67) ;  /* 0x0000000000580947 */ /* 0x000fea0003800000 */
[----:B------:R-:W1:Y:S02]  /*38d0*/  LDS R0, [UR4+0x18] ;  /* 0x00001804ff007984 */ /* 0x000e640008000800 */
[----:B-1----:R-:W-:-:S04]  /*38e0*/  LOP3.LUT R0, R0, UR5, RZ, 0xc0, !PT ;  /* 0x0000000500007c12 */ /* 0x002fc8000f8ec0ff */
[----:B------:R-:W-:-:S13]  /*38f0*/  ISETP.NE.AND P0, PT, R0, UR5, PT ;  /* 0x0000000500007c0c */ /* 0x000fda000bf05270 */
[----:B------:R-:W-:Y:S05]  /*3900*/  @P0 BRA `(.L_x_68) ;  /* 0x00000000003c0947 */ /* 0x000fea0003800000 */
[----:B------:R-:W1:Y:S01]  /*3910*/  S2R R2, SR_LANEID ;  /* 0x0000000000027919 */ /* 0x000e620000000000 */
[----:B------:R-:W-:Y:S01]  /*3920*/  ULOP3.LUT UR8, URZ, UR8, URZ, 0x33, !UPT ;  /* 0x00000008ff087292 */ /* 0x000fe2000f8e33ff */
[----:B------:R-:W-:Y:S01]  /*3930*/  LOP3.LUT R4, RZ, UR5, RZ, 0x33, !PT ;  /* 0x00000005ff047c12 */ /* 0x000fe2000f8e33ff */
[----:B------:R-:W-:Y:S02]  /*3940*/  VOTEU.ANY UR7, UPT, PT ;  /* 0x0000000000077886 */ /* 0x000fe400038e0100 */
[----:B------:R-:W-:Y:S01]  /*3950*/  UFLO.U32 UR7, UR7 ;  /* 0x00000007000772bd */ /* 0x000fe200080e0000 */
[----:B------:R-:W2:Y:S01]  /*3960*/  REDUX UR5, R4 ;  /* 0x00000000040573c4 */ /* 0x000ea20000000000 */
[----:B------:R-:W-:-:S06]  /*3970*/  IMAD.U32 R0, RZ, RZ, UR8 ;  /* 0x00000008ff007e24 */ /* 0x000fcc000f8e00ff */
[----:B------:R3:W-:Y:S01]  /*3980*/  UTCATOMSWS.AND URZ, UR8 ;  /* 0x0000000800ff79e3 */ /* 0x0007e20008000000 */
[----:B------:R-:W4:Y:S01]  /*3990*/  REDUX UR6, R0 ;  /* 0x00000000000673c4 */ /* 0x000f220000000000 */
[----:B-1----:R-:W-:Y:S01]  /*39a0*/  ISETP.EQ.U32.AND P0, PT, R2, UR7, PT ;  /* 0x0000000702007c0c */ /* 0x002fe2000bf02070 */
[----:B--2---:R-:W-:Y:S01]  /*39b0*/  IMAD.U32 R2, RZ, RZ, UR5 ;  /* 0x00000005ff027e24 */ /* 0x004fe2000f8e00ff */
[----:B----4-:R-:W-:-:S11]  /*39c0*/  MOV R3, UR6 ;  /* 0x0000000600037c02 */ /* 0x010fd60008000f00 */
[----:B------:R3:W-:Y:S04]  /*39d0*/  @P0 ATOMS.AND RZ, [UR4+0x14], R3 ;  /* 0x00001403ffff098c */ /* 0x0007e8000a800004 */
[----:B------:R3:W-:Y:S01]  /*39e0*/  @P0 ATOMS.AND RZ, [UR4+0x18], R2 ;  /* 0x00001802ffff098c */ /* 0x0007e2000a800004 */
[----:B------:R-:W-:Y:S05]  /*39f0*/  BRA `(.L_x_69) ;  /* 0x0000000000147947 */ /* 0x000fea0003800000 */
.L_x_68:
[----:B------:R-:W-:Y:S02]  /*3a00*/  MOV R2, 0x3a20 ;  /* 0x00003a2000027802 */ /* 0x000fe40000000f00 */
[----:B----45:R-:W-:Y:S05]  /*3a10*/  CALL.REL.NOINC `($__internal_0_$__cuda_sm10x_tcgen05_guardrail_trap_col_being_dealloced_not_returned_by_alloc) ;  /* 0x0000003000847944 */ /* 0x030fea0003c00000 */
[----:B------:R-:W-:Y:S05]  /*3a20*/  BRA `(.L_x_69) ;  /* 0x0000000000087947 */ /* 0x000fea0003800000 */
.L_x_67:
[----:B------:R-:W-:Y:S02]  /*3a30*/  MOV R2, 0x3a50 ;  /* 0x00003a5000027802 */ /* 0x000fe40000000f00 */
[----:B----45:R-:W-:Y:S05]  /*3a40*/  CALL.REL.NOINC `($__internal_2_$__cuda_sm10x_tcgen05_guardrail_trap_unallocated_columns_being_dealloced) ;  /* 0x0000003000907944 */ /* 0x030fea0003c00000 */
.L_x_69:
[----:B------:R-:W-:Y:S01]  /*3a50*/  NOP ;  /* 0x0000000000007918 */ /* 0x000fe20000000000 */
[----:B---3--:R-:W-:Y:S05]  /*3a60*/  EXIT ;  /* 0x000000000000794d */ /* 0x008fea0003800000 */
.L_x_51:
[----:B------:R-:W-:-:S09]  /*3a70*/  UISETP.NE.OR UP2, UPT, UR8, 0x3, !UP2 ;  /* 0x000000030800788c */ /* 0x000fd2000d745670 */
[----:B------:R-:W-:Y:S05]  /*3a80*/  BRA.U UP2, `(.L_x_70) ;  /* 0x0000000902c87547 */ /* 0x000fea000b800000 */
[----:B------:R-:W1:Y:S01]  /*3a90*/  LDCU.64 UR6, c[0x0][0x888] ;  /* 0x00011100ff0677ac */ /* 0x000e620008000a00 */
[----:B------:R-:W2:Y:S01]  /*3aa0*/  LDC R0, c[0x0][0xb30] ;  /* 0x0002cc00ff007b82 */ /* 0x000ea20000000800 */
[----:B------:R-:W-:Y:S01]  /*3ab0*/  IMAD.MOV.U32 R30, RZ, RZ, 0x1 ;  /* 0x00000001ff1e7424 */ /* 0x000fe200078e00ff */
[----:B------:R-:W-:Y:S01]  /*3ac0*/  CS2R R28, SRZ ;  /* 0x00000000001c7805 */ /* 0x000fe2000001ff00 */
[----:B------:R-:W4:Y:S01]  /*3ad0*/  LDCU.64 UR4, c[0x0][0x890] ;  /* 0x00011200ff0477ac */ /* 0x000f220008000a00 */
[----:B------:R-:W-:Y:S01]  /*3ae0*/  IMAD.MOV.U32 R25, RZ, RZ, 0x1000 ;  /* 0x00001000ff197424 */ /* 0x000fe200078e00ff */
[----:B------:R-:W-:-:S03]  /*3af0*/  UMOV UR8, 0x400 ;  /* 0x0000040000087882 */ /* 0x000fc60000000000 */
[----:B------:R-:W3:Y:S01]  /*3b00*/  LDC R19, c[0x0][0x370] ;  /* 0x0000dc00ff137b82 */ /* 0x000ee20000000800 */
[----:B------:R-:W-:-:S07]  /*3b10*/  UPLOP3.LUT UP1, UPT, UPT, UPT, UPT, 0x40, 0x4 ;  /* 0x000000000004789c */ /* 0x000fce0003f2e870 */
[----:B------:R-:W3:Y:S01]  /*3b20*/  LDC R2, c[0x0][0xb0c] ;  /* 0x0002c300ff027b82 */ /* 0x000ee20000000800 */
[----:B-1----:R-:W-:Y:S02]  /*3b30*/  UISETP.NE.U32.AND UP2, UPT, UR6, URZ, UPT ;  /* 0x000000ff0600728c */ /* 0x002fe4000bf45070 */
[----:B------:R-:W-:Y:S02]  /*3b40*/  ULEA UR6, UR37, UR8, 0x18 ;  /* 0x0000000825067291 */ /* 0x000fe4000f8ec0ff */
[----:B------:R-:W-:Y:S02]  /*3b50*/  UISETP.NE.AND.EX UP2, UPT, UR7, URZ, UPT, UP2 ;  /* 0x000000ff0700728c */ /* 0x000fe4000bf45320 */
[----:B------:R-:W-:Y:S01]  /*3b60*/  UIADD3 UR7, UPT, UPT, UR6, 0x70, URZ ;  /* 0x0000007006077890 */ /* 0x000fe2000fffe0ff */
[----:B------:R-:W1:Y:S01]  /*3b70*/  LDC R18, c[0x0][0xb20] ;  /* 0x0002c800ff127b82 */ /* 0x000e620000000800 */
[----:B----4-:R-:W-:Y:S01]  /*3b80*/  UISETP.NE.U32.AND UP3, UPT, UR4, URZ, UPT ;  /* 0x000000ff0400728c */ /* 0x010fe2000bf65070 */
[----:B--2---:R-:W-:Y:S01]  /*3b90*/  ISETP.NE.AND P1, PT, R0, 0x1, PT ;  /* 0x000000010000780c */ /* 0x004fe20003f25270 */
[----:B------:R-:W-:-:S02]  /*3ba0*/  UPRMT UR37, UR37, 0x654, UR7 ;  /* 0x0000065425257896 */ /* 0x000fc40008000007 */
[----:B------:R-:W-:-:S03]  /*3bb0*/  UISETP.NE.AND.EX UP3, UPT, UR5, URZ, UPT, UP3 ;  /* 0x000000ff0500728c */ /* 0x000fc6000bf65330 */
[----:B------:R-:W2:Y:S08]  /*3bc0*/  LDC.64 R32, c[0x0][0x348] ;  /* 0x0000d200ff207b82 */ /* 0x000eb00000000a00 */
[----:B------:R-:W4:Y:S08]  /*3bd0*/  LDC.64 R16, c[0x0][0xb10] ;  /* 0x0002c400ff107b82 */ /* 0x000f300000000a00 */
[----:B------:R-:W1:Y:S08]  /*3be0*/  LDC.64 R6, c[0x0][0xb18] ;  /* 0x0002c600ff067b82 */ /* 0x000e700000000a00 */
[----:B------:R-:W1:Y:S08]  /*3bf0*/  LDC.64 R4, c[0x0][0xb28] ;  /* 0x0002ca00ff047b82 */ /* 0x000e700000000a00 */
[----:B---3--:R-:W1:Y:S02]  /*3c00*/  LDC R24, c[0x0][0x374] ;  /* 0x0000dd00ff187b82 */ /* 0x008e640000000800 */
.L_x_78:
[C---:B------:R-:W-:Y:S02]  /*3c10*/  LEA R0, R29.reuse, UR6, 0x3 ;  /* 0x000000061d007c11 */ /* 0x040fe4000f8e18ff */
[----:B------:R-:W-:Y:S02]  /*3c20*/  SHF.L.U32 R3, R28, 0x1f, RZ ;  /* 0x0000001f1c037819 */ /* 0x000fe400000006ff */
[----:B------:R-:W-:Y:S02]  /*3c30*/  LEA R20, R29, UR6, 0x4 ;  /* 0x000000061d147c11 */ /* 0x000fe4000f8e20ff */
[----:B---3--:R-:W3:Y:S02]  /*3c40*/  SYNCS.PHASECHK.TRANS64.TRYWAIT P0, [R0+URZ+0x90], R3 ;  /* 0x00009003000075a7 */ /* 0x008ee400080011ff */
[----:B---3--:R-:W-:Y:S05]  /*3c50*/  @!P0 BRA `(.L_x_71) ;  /* 0x0000002c00708947 */ /* 0x008fea0003800000 */
.L_x_131:
[----:B------:R-:W-:Y:S01]  /*3c60*/  ISETP.GE.AND P0, PT, R40, 0x1, PT ;  /* 0x000000012800780c */ /* 0x000fe20003f06270 */
[----:B------:R-:W1:Y:S01]  /*3c70*/  LDS.128 R20, [R20+0x120] ;  /* 0x0001200014147984 */ /* 0x000e620000000c00 */
[----:B------:R-:W-:Y:S01]  /*3c80*/  ISETP.NE.U32.AND P4, PT, RZ, UR4, PT ;  /* 0x00000004ff007c0c */ /* 0x000fe2000bf85070 */
[----:B---3--:R-:W-:Y:S01]  /*3c90*/  VIADD R0, R0, 0xa0 ;  /* 0x000000a000007836 */ /* 0x008fe20000000000 */
[----:B------:R-:W-:Y:S02]  /*3ca0*/  SHF.L.U32 R26, R30, 0x1f, RZ ;  /* 0x0000001f1e1a7819 */ /* 0x000fe400000006ff */
[----:B------:R-:W-:Y:S02]  /*3cb0*/  ISETP.NE.AND.EX P4, PT, RZ, UR5, PT, P4 ;  /* 0x00000005ff007c0c */ /* 0x000fe4000bf85340 */
[----:B------:R-:W-:Y:S01]  /*3cc0*/  PRMT R0, RZ, 0x654, R0 ;  /* 0x00000654ff007816 */ /* 0x000fe20000000000 */
[----:B------:R-:W-:Y:S01]  /*3cd0*/  @!PT LDS RZ, [RZ] ;  /* 0x00000000fffff984 */ /* 0x000fe20000000800 */
[----:B------:R-:W-:Y:S01]  /*3ce0*/  @!PT LDS RZ, [RZ] ;  /* 0x00000000fffff984 */ /* 0x000fe20000000800 */
[----:B------:R-:W-:Y:S01]  /*3cf0*/  @!PT LDS RZ, [RZ] ;  /* 0x00000000fffff984 */ /* 0x000fe20000000800 */
[----:B------:R-:W-:Y:S01]  /*3d00*/  @!PT LDS RZ, [RZ] ;  /* 0x00000000fffff984 */ /* 0x000fe20000000800 */
[----:B------:R3:W-:Y:S06]  /*3d10*/  MEMBAR.ALL.CTA ;  /* 0x0000000000007992 */ /* 0x0007ec0000008000 */
[----:B---3--:R-:W3:Y:S02]  /*3d20*/  FENCE.VIEW.ASYNC.S ;  /* 0x00000000000073c6 */ /* 0x008ee40000000000 */
[----:B---3--:R3:W-:Y:S01]  /*3d30*/  SYNCS.ARRIVE.TRANS64.RED.A1T0 RZ, [R0+URZ], RZ ;  /* 0x000000ff00ff79a7 */ /* 0x0087e200081004ff */
[----:B-1----:R-:W-:Y:S11]  /*3d40*/  LOP3.LUT P3, RZ, R22, 0x1, RZ, 0xc0, !PT ;  /* 0x0000000116ff7812 */ /* 0x002ff6000786c0ff */
[----:B------:R-:W-:Y:S02]  /*3d50*/  @!UPT UIADD3 URZ, UPT, UPT, URZ, URZ, URZ ;  /* 0x000000fffffff290 */ /* 0x000fe4000fffe0ff */
[----:B------:R-:W-:Y:S02]  /*3d60*/  @P3 MOV R13, R20 ;  /* 0x00000014000d3202 */ /* 0x000fe40000000f00 */
[----:B------:R-:W-:Y:S01]  /*3d70*/  @P3 LOP3.LUT R8, R21, 0xffff, RZ, 0xc0, !PT ;  /* 0x0000ffff15083812 */ /* 0x000fe200078ec0ff */
[----:B---3--:R-:W-:Y:S06]  /*3d80*/  @!P0 BRA `(.L_x_72) ;  /* 0x0000000000a48947 */ /* 0x008fec0003800000 */
[----:B------:R-:W-:Y:S01]  /*3d90*/  IMAD.HI.U32 R31, R24, R7, RZ ;  /* 0x00000007181f7227 */ /* 0x000fe200078e00ff */
[----:B------:R-:W-:Y:S02]  /*3da0*/  ISETP.NE.AND P0, PT, R6, 0x1, PT ;  /* 0x000000010600780c */ /* 0x000fe40003f05270 */
[----:B------:R-:W-:Y:S01]  /*3db0*/  ISETP.NE.AND P2, PT, R40, 0x1, PT ;  /* 0x000000012800780c */ /* 0x000fe20003f45270 */
[----:B----4-:R-:W-:Y:S01]  /*3dc0*/  IMAD.HI.U32 R34, R19, R16, RZ ;  /* 0x0000001013227227 */ /* 0x010fe200078e00ff */
[----:B------:R-:W-:Y:S02]  /*3dd0*/  SHF.R.U32.HI R31, RZ, R18, R31 ;  /* 0x00000012ff1f7219 */ /* 0x000fe4000001161f */
[----:B------:R-:W-:Y:S01]  /*3de0*/  ISETP.NE.AND P5, PT, R2, 0x1, PT ;  /* 0x000000010200780c */ /* 0x000fe20003fa5270 */
[----:B------:R-:W-:Y:S01]  /*3df0*/  IMAD.HI.U32 R36, R13, R16, RZ ;  /* 0x000000100d247227 */ /* 0x000fe200078e00ff */
[----:B------:R-:W-:Y:S02]  /*3e00*/  SHF.R.U32.HI R34, RZ, R17, R34 ;  /* 0x00000011ff227219 */ /* 0x000fe40000011622 */
[----:B------:R-:W-:Y:S01]  /*3e10*/  SEL R3, R24, R31, !P0 ;  /* 0x0000001f18037207 */ /* 0x000fe20004000000 */
[C---:B------:R-:W-:Y:S01]  /*3e20*/  IMAD.HI.U32 R31, R8.reuse, R7, RZ ;  /* 0x00000007081f7227 */ /* 0x040fe200078e00ff */
[----:B------:R-:W-:Y:S02]  /*3e30*/  SEL R11, R19, R34, !P5 ;  /* 0x00000022130b7207 */ /* 0x000fe40006800000 */
[----:B------:R-:W-:Y:S01]  /*3e40*/  SHF.R.U32.HI R36, RZ, R17, R36 ;  /* 0x00000011ff247219 */ /* 0x000fe20000011624 */
[----:B------:R-:W-:Y:S01]  /*3e50*/  IMAD.HI.U32 R38, R3, R4, RZ ;  /* 0x0000000403267227 */ /* 0x000fe200078e00ff */
[----:B------:R-:W-:Y:S03]  /*3e60*/  SHF.R.U32.HI R31, RZ, R18, R31 ;  /* 0x00000012ff1f7219 */ /* 0x000fe6000001161f */
[----:B------:R-:W-:Y:S01]  /*3e70*/  IMAD.HI.U32 R34, R11, R4, RZ ;  /* 0x000000040b227227 */ /* 0x000fe200078e00ff */
[----:B------:R-:W-:Y:S02]  /*3e80*/  @P2 SHF.R.U32.HI R3, RZ, R5, R38 ;  /* 0x00000005ff032219 */ /* 0x000fe40000011626 */
[----:B------:R-:W-:Y:S02]  /*3e90*/  SEL R9, R8, R31, !P0 ;  /* 0x0000001f08097207 */ /* 0x000fe40004000000 */
[----:B------:R-:W-:Y:S01]  /*3ea0*/  @P2 SHF.R.U32.HI R11, RZ, R5, R34 ;  /* 0x00000005ff0b2219 */ /* 0x000fe20000011622 */
[C---:B------:R-:W-:Y:S01]  /*3eb0*/  IMAD R10, R40.reuse, R3, RZ ;  /* 0x00000003280a7224 */ /* 0x040fe200078e02ff */
[----:B------:R-:W-:Y:S01]  /*3ec0*/  SEL R3, R13, R36, !P5 ;  /* 0x000000240d037207 */ /* 0x000fe20006800000 */
[C---:B------:R-:W-:Y:S03]  /*3ed0*/  IMAD.HI.U32 R14, R9.reuse, R4, RZ ;  /* 0x00000004090e7227 */ /* 0x040fe600078e00ff */
[----:B------:R-:W-:Y:S01]  /*3ee0*/  ISETP.GE.AND P0, PT, R9, R10, PT ;  /* 0x0000000a0900720c */ /* 0x000fe20003f06270 */
[C---:B------:R-:W-:Y:S01]  /*3ef0*/  IMAD R12, R40.reuse, R11, RZ ;  /* 0x0000000b280c7224 */ /* 0x040fe200078e02ff */
[-C--:B------:R-:W-:Y:S04]  /*3f00*/  SHF.R.U32.HI R14, RZ, R5.reuse, R14 ;  /* 0x00000005ff0e7219 */ /* 0x080fe8000001160e */
[----:B------:R-:W-:Y:S02]  /*3f10*/  ISETP.GE.OR P0, PT, R3, R12, P0 ;  /* 0x0000000c0300720c */ /* 0x000fe40000706670 */
[----:B------:R-:W-:Y:S05]  /*3f20*/  SEL R15, R9, R14, !P2 ;  /* 0x0000000e090f7207 */ /* 0x000fea0005000000 */
[----:B------:R-:W-:Y:S04]  /*3f30*/  IMAD.MOV R14, RZ, RZ, -R15 ;  /* 0x000000ffff0e7224 */ /* 0x000fe800078e0a0f */
[----:B------:R-:W-:Y:S02]  /*3f40*/  IMAD R14, R40, R14, R9 ;  /* 0x0000000e280e7224 */ /* 0x000fe400078e0209 */
[C---:B------:R-:W-:Y:S05]  /*3f50*/  @!P0 IMAD.HI.U32 R10, R3.reuse, R4, RZ ;  /* 0x00000004030a8227 */ /* 0x040fea00078e00ff */
[----:B------:R-:W-:Y:S04]  /*3f60*/  @!P0 SHF.R.U32.HI R10, RZ, R5, R10 ;  /* 0x00000005ff0a8219 */ /* 0x000fe8000001160a */
[----:B------:R-:W-:Y:S01]  /*3f70*/  @!P0 SEL R0, R3, R10, !P2 ;  /* 0x0000000a03008207 */ /* 0x000fe20005000000 */
[----:B------:R-:W-:Y:S03]  /*3f80*/  IMAD.MOV R10, RZ, RZ, -R3 ;  /* 0x000000ffff0a7224 */ /* 0x000fe600078e0a03 */
[----:B------:R-:W-:Y:S01]  /*3f90*/  @!P0 IADD3 R15, PT, PT, R15, -R0, RZ ;  /* 0x800000000f0f8210 */ /* 0x000fe20007ffe0ff */
[----:B------:R-:W-:Y:S01]  /*3fa0*/  @!P0 IMAD R0, R11, R14, R0 ;  /* 0x0000000e0b008224 */ /* 0x000fe200078e0200 */
[----:B------:R-:W-:Y:S01]  /*3fb0*/  IADD3 R11, PT, PT, -R9, RZ, RZ ;  /* 0x000000ff090b7210 */ /* 0x000fe20007ffe1ff */
[----:B------:R-:W-:Y:S02]  /*3fc0*/  IMAD R13, R2, R10, R13 ;  /* 0x0000000a020d7224 */ /* 0x000fe400078e020d */
[----:B------:R-:W-:Y:S02]  /*3fd0*/  @!P0 IMAD R9, R15, R40, R3 ;  /* 0x000000280f098224 */ /* 0x000fe400078e0203 */
[----:B------:R-:W-:Y:S02]  /*3fe0*/  @!P0 IMAD.MOV.U32 R3, RZ, RZ, R0 ;  /* 0x000000ffff038224 */ /* 0x000fe400078e0000 */
[----:B------:R-:W-:Y:S02]  /*3ff0*/  IMAD R8, R6, R11, R8 ;  /* 0x0000000b06087224 */ /* 0x000fe400078e0208 */
[----:B------:R-:W-:Y:S02]  /*4000*/  IMAD R13, R3, R2, R13 ;  /* 0x00000002030d7224 */ /* 0x000fe400078e020d */
[----:B------:R-:W-:Y:S02]  /*4010*/  IMAD R8, R9, R6, R8 ;  /* 0x0000000609087224 */ /* 0x000fe400078e0208 */
.L_x_72:
[----:B------:R-:W-:Y:S05]  /*4020*/  BRA.U UP1, `(.L_x_73) ;  /* 0x0000000101107547 */ /* 0x000fea000b800000 */
[----:B------:R-:W-:Y:S04]  /*4030*/  MOV R0, UR13 ;  /* 0x0000000d00007c02 */ /* 0x000fe80008000f00 */
[----:B------:R-:W-:Y:S04]  /*4040*/  SHF.L.U32 R3, R0, 0x1f, RZ ;  /* 0x0000001f00037819 */ /* 0x000fe800000006ff */
[----:B------:R-:W1:Y:S02]  /*4050*/  SYNCS.PHASECHK.TRANS64.TRYWAIT P0, [UR6+0x88], R3 ;  /* 0x00008803ff0075a7 */ /* 0x000e640008001106 */
[----:B-1----:R-:W-:Y:S05]  /*4060*/  @!P0 BRA `(.L_x_74) ;  /* 0x0000002800808947 */ /* 0x002fea0003800000 */
.L_x_73:
[----:B------:R-:W-:Y:S05]  /*4070*/  BRA.U !UP3, `(.L_x_75) ;  /* 0x000000010b347547 */ /* 0x000fea000b800000 */
[----:B------:R-:W-:Y:S01]  /*4080*/  UPLOP3.LUT UP0, UPT, UPT, UPT, UP2, 0x80, 0x8 ;  /* 0x000000000008789c */ /* 0x000fe20003f0f020 */
[----:B-1----:R-:W-:Y:S02]  /*4090*/  HFMA2 R0, -RZ, RZ, 0, 5.9604644775390625e-08 ;  /* 0x00000001ff007431 */ /* 0x002fe400000001ff */
[----:B------:R-:W-:Y:S03]  /*40a0*/  IMAD.MOV.U32 R96, RZ, RZ, 0x1 ;  /* 0x00000001ff607424 */ /* 0x000fe600078e00ff */
[----:B------:R-:W-:Y:S05]  /*40b0*/  PLOP3.LUT P0, PT, PT, PT, UP0, 0x80, 0x8 ;  /* 0x000000000008781c */ /* 0x000fea0003f0f008 */
[----:B------:R-:W1:Y:S01]  /*40c0*/  @UP0 LDCU.64 UR8, c[0x0][0x888] ;  /* 0x00011100ff0807ac */ /* 0x000e620008000a00 */
[----:B------:R-:W-:Y:S07]  /*40d0*/  @UP0 UIMAD UR7, UR36, UR4, URZ ;  /* 0x00000004240702a4 */ /* 0x000fee000f8e02ff */
[----:B------:R-:W-:Y:S01]  /*40e0*/  @!P0 PRMT R96, R0, 0x7610, R96 ;  /* 0x0000761000608816 */ /* 0x000fe20000000060 */
[----:B-1----:R-:W-:Y:S03]  /*40f0*/  @UP0 UIMAD.WIDE UR8, UR7, 0x4, UR8 ;  /* 0x00000004070808a5 */ /* 0x002fe6000f8e0208 */
[----:B------:R-:W1:Y:S03]  /*4100*/  @!UP0 LDCU UR7, c[0x0][0x880] ;  /* 0x00011000ff0787ac */ /* 0x000e660008000800 */
[----:B------:R-:W-:Y:S01]  /*4110*/  IMAD.U32 R10, RZ, RZ, UR8 ;  /* 0x00000008ff0a7e24 */ /* 0x000fe2000f8e00ff */
[----:B------:R-:W-:Y:S05]  /*4120*/  MOV R11, UR9 ;  /* 0x00000009000b7c02 */ /* 0x000fea0008000f00 */
[----:B-----5:R3:W5:Y:S02]  /*4130*/  @P0 LDG.E R49, desc[UR40][R10.64] ;  /* 0x000000280a310981 */ /* 0x020764000c1e1900 */
[----:B-1-3--:R-:W-:Y:S07]  /*4140*/  @!P0 IMAD.U32 R49, RZ, RZ, UR7 ;  /* 0x00000007ff318e24 */ /* 0x00afee000f8e00ff */
.L_x_75:
[----:B-----5:R-:W-:Y:S01]  /*4150*/  @!P4 FSETP.EQ.AND P5, PT, R49, RZ, PT ;  /* 0x000000ff3100c20b */ /* 0x020fe20003fa2000 */
[----:B------:R-:W-:Y:S01]  /*4160*/  @!UPT UIADD3 URZ, UPT, UPT, URZ, URZ, URZ ;  /* 0x000000fffffff290 */ /* 0x000fe2000fffe0ff */
[----:B------:R-:W-:Y:S11]  /*4170*/  @!P4 BRA `(.L_x_76) ;  /* 0x000000000014c947 */ /* 0x000ff60003800000 */
[----:B------:R-:W-:Y:S02]  /*4180*/  LOP3.LUT P0, RZ, R96, 0xff, RZ, 0xc0, !PT ;  /* 0x000000ff60ff7812 */ /* 0x000fe4000780c0ff */
[----:B------:R-:W-:Y:S04]  /*4190*/  PLOP3.LUT P5, PT, PT, PT, UP0, 0x80, 0x8 ;  /* 0x000000000008781c */ /* 0x000fe80003faf008 */
[----:B------:R-:W-:Y:S07]  /*41a0*/  PLOP3.LUT P5, PT, P5, PT, PT, 0x8, 0x80 ;  /* 0x000000000080781c */ /* 0x000fee0002fae170 */
[----:B------:R-:W-:Y:S11]  /*41b0*/  @P0 FSETP.EQ.AND P5, PT, R49, RZ, PT ;  /* 0x000000ff3100020b */ /* 0x000ff60003fa2000 */
[----:B------:R-:W-:Y:S02]  /*41c0*/  @!UPT UIADD3 URZ, UPT, UPT, URZ, URZ, URZ ;  /* 0x000000fffffff290 */ /* 0x000fe4000fffe0ff */
.L_x_76:
[----:B------:R-:W3:Y:S01]  /*41d0*/  SYNCS.PHASECHK.TRANS64.TRYWAIT P4, [UR6+0x78], R26 ;  /* 0x0000781aff0075a7 */ /* 0x000ee20008081106 */
[----:B------:R-:W-:Y:S01]  /*41e0*/  @P3 SHF.R.U32.HI R27, RZ, 0x10, R21 ;  /* 0x00000010ff1b3819 */ /* 0x000fe20000011615 */
[----:B------:R-:W-:Y:S01]  /*41f0*/  VIADD R29, R29, 0x1 ;  /* 0x000000011d1d7836 */ /* 0x000fe20000000000 */
[----:B------:R-:W5:Y:S08]  /*4200*/  LDC.64 R14, c[0x0][0xb10] ;  /* 0x0002c400ff0e7b82 */ /* 0x000f700000000a00 */
[----:B------:R-:W2:Y:S08]  /*4210*/  LDC.64 R10, c[0x0][0xb18] ;  /* 0x0002c600ff0a7b82 */ /* 0x000eb00000000a00 */
[----:B-1----:R-:W1:Y:S08]  /*4220*/  @!P1 LDC R0, c[0x0][0xb20] ;  /* 0x0002c800ff009b82 */ /* 0x002e700000000800 */
[----:B------:R-:W4:Y:S01]  /*4230*/  @!P1 LDC R3, c[0x0][0xb0c] ;  /* 0x0002c300ff039b82 */ /* 0x000f220000000800 */
[----:B-----5:R-:W-:Y:S05]  /*4240*/  @!P1 IMAD.HI.U32 R14, R13, R14, RZ ;  /* 0x0000000e0d0e9227 */ /* 0x020fea00078e00ff */
[----:B------:R-:W-:Y:S01]  /*4250*/  @!P1 SHF.R.U32.HI R14, RZ, R15, R14 ;  /* 0x0000000fff0e9219 */ /* 0x000fe2000001160e */
[----:B--2---:R-:W-:Y:S01]  /*4260*/  @!P1 IMAD.HI.U32 R11, R8, R11, RZ ;  /* 0x0000000b080b9227 */ /* 0x004fe200078e00ff */
[----:B------:R-:W-:Y:S04]  /*4270*/  @!P1 ISETP.NE.AND P0, PT, R10, 0x1, PT ;  /* 0x000000010a00980c */ /* 0x000fe80003f05270 */
[----:B-1----:R-:W-:Y:S02]  /*4280*/  @!P1 SHF.R.U32.HI R9, RZ, R0, R11 ;  /* 0x00000000ff099219 */ /* 0x002fe4000001160b */
[----:B----4-:R-:W-:Y:S02]  /*4290*/  @!P1 ISETP.NE.AND P2, PT, R3, 0x1, PT ;  /* 0x000000010300980c */ /* 0x010fe40003f45270 */
[----:B------:R-:W-:Y:S02]  /*42a0*/  @!P1 SEL R9, R8, R9, !P0 ;  /* 0x0000000908099207 */ /* 0x000fe40004000000 */
[----:B------:R-:W-:Y:S02]  /*42b0*/  ELECT P0, URZ, PT ;  /* 0x0000000000ff782f */ /* 0x000fe40003800000 */
[----:B------:R-:W-:Y:S05]  /*42c0*/  @!P1 SEL R14, R13, R14, !P2 ;  /* 0x0000000e0d0e9207 */ /* 0x000fea0005000000 */
[----:B------:R-:W-:Y:S02]  /*42d0*/  @!P1 IMAD.IADD R0, R9, 0x1, -R14 ;  /* 0x0000000109009824 */ /* 0x000fe400078e0a0e */
[----:B------:R-:W-:Y:S02]  /*42e0*/  @!P1 IMAD.IADD R9, R14, 0x1, -R9 ;  /* 0x000000010e099824 */ /* 0x000fe400078e0a09 */
[----:B------:R-:W-:Y:S02]  /*42f0*/  @!P1 IMAD R13, R0, R3, R13 ;  /* 0x00000003000d9224 */ /* 0x000fe400078e020d */
[----:B------:R-:W-:Y:S01]  /*4300*/  @!P1 IMAD R8, R9, R10, R8 ;  /* 0x0000000a09089224 */ /* 0x000fe200078e0208 */
[----:B---3--:R-:W-:Y:S06]  /*4310*/  @!P4 BRA `(.L_x_77) ;  /* 0x0000002400ecc947 */ /* 0x008fec0003800000 */
.L_x_134:
[----:B------:R-:W-:Y:S01]  /*4320*/  PLOP3.LUT P5, PT, P5, P0, PT, 0xf2, 0x2f ;  /* 0x00000000002f781c */ /* 0x000fe20002fa1e72 */
[----:B------:R-:W-:Y:S01]  /*4330*/  UMOV UR14, 0x0 ;  /* 0x00000000000e7882 */ /* 0x000fe20000000000 */
[----:B------:R-:W-:Y:S01]  /*4340*/  LOP3.LUT R30, R30, 0x1, RZ, 0x3c, !PT ;  /* 0x000000011e1e7812 */ /* 0x000fe200078e3cff */
[----:B------:R-:W-:Y:S01]  /*4350*/  UMOV UR15, 0x10000000 ;  /* 0x10000000000f7882 */ /* 0x000fe20000000000 */
[----:B------:R-:W-:Y:S01]  /*4360*/  UMOV UR12, UR36 ;  /* 0x00000024000c7c82 */ /* 0x000fe20008000000 */
[----:B------:R-:W-:Y:S08]  /*4370*/  @P3 R2UR UR36, R27 ;  /* 0x000000001b2432ca */ /* 0x000ff000000e0000 */
[----:B-1----:R-:W-:Y:S01]  /*4380*/  @!P5 IADD3 R3, P0, PT, R32, 0x580, RZ ;  /* 0x000005802003d810 */ /* 0x002fe20007f1e0ff */
[----:B------:R-:W-:Y:S01]  /*4390*/  @!P5 IMAD.SHL.U32 R91, R91, 0x40, RZ ;  /* 0x000000405b5bd824 */ /* 0x000fe200078e00ff */
[----:B------:R-:W-:Y:S01]  /*43a0*/  VOTEU.ALL UP1, P5 ;  /* 0x0000000000ff7886 */ /* 0x000fe20002820000 */
[----:B------:R-:W-:Y:S01]  /*43b0*/  @!P5 IMAD.SHL.U32 R97, R97, 0x40, RZ ;  /* 0x000000406161d824 */ /* 0x000fe200078e00ff */
[----:B------:R-:W-:Y:S01]  /*43c0*/  @!P5 R2UR UR8, R3 ;  /* 0x000000000308d2ca */ /* 0x000fe200000e0000 */
[----:B------:R-:W-:Y:S01]  /*43d0*/  @!P5 IMAD.X R0, RZ, RZ, R33, P0 ;  /* 0x000000ffff00d224 */ /* 0x000fe200000e0621 */
[----:B------:R-:W-:Y:S01]  /*43e0*/  @!P5 R2UR UR10, R91 ;  /* 0x000000005b0ad2ca */ /* 0x000fe200000e0000 */
[----:B------:R-:W-:Y:S01]  /*43f0*/  @!UP1 UIADD3 UR9, UPT, UPT, UR6, 0x70, URZ ;  /* 0x0000007006099890 */ /* 0x000fe2000fffe0ff */
[----:B------:R-:W-:Y:S01]  /*4400*/  @!P5 R2UR UR11, R97 ;  /* 0x00000000610bd2ca */ /* 0x000fe200000e0000 */
[----:B------:R-:W-:Y:S01]  /*4410*/  IMAD.IADD R91, R8, 0x1, R79 ;  /* 0x00000001085b7824 */ /* 0x000fe200078e024f */
[----:B------:R-:W-:Y:S01]  /*4420*/  @!P5 R2UR UR7, R0 ;  /* 0x000000000007d2ca */ /* 0x000fe200000e0000 */
[----:B------:R-:W-:Y:S01]  /*4430*/  IMAD.IADD R97, R13, 0x1, R90 ;  /* 0x000000010d617824 */ /* 0x000fe200078e025a */
[C---:B------:R-:W-:Y:S04]  /*4440*/  ISETP.NE.AND P0, PT, R29.reuse, 0x2, PT ;  /* 0x000000021d00780c */ /* 0x040fe80003f05270 */
[----:B------:R-:W-:Y:S01]  /*4450*/  SEL R3, RZ, 0x1, P0 ;  /* 0x00000001ff037807 */ /* 0x000fe20000000000 */
[----:B------:R-:W-:Y:S01]  /*4460*/  IMAD.U32 R10, RZ, RZ, UR8 ;  /* 0x00000008ff0a7e24 */ /* 0x000fe2000f8e00ff */
[----:B------:R-:W-:Y:S01]  /*4470*/  @!UP1 UIADD3 UR8, UPT, UPT, UR6, 0x200, URZ ;  /* 0x0000020006089890 */ /* 0x000fe2000fffe0ff */
[----:B------:R-:W-:Y:S01]  /*4480*/  SEL R29, R29, RZ, P0 ;  /* 0x000000ff1d1d7207 */ /* 0x000fe20000000000 */
[----:B------:R-:W-:Y:S01]  /*4490*/  VOTEU.ALL UP1, P5 ;  /* 0x0000000000ff7886 */ /* 0x000fe20002820000 */
[----:B------:R-:W-:Y:S02]  /*44a0*/  LOP3.LUT R28, R28, R3, RZ, 0x3c, !PT ;  /* 0x000000031c1c7212 */ /* 0x000fe400078e3cff */
[----:B------:R-:W-:Y:S01]  /*44b0*/  IMAD.U32 R11, RZ, RZ, UR7 ;  /* 0x00000007ff0b7e24 */ /* 0x000fe2000f8e00ff */
[----:B------:R-:W-:Y:S04]  /*44c0*/  @!P5 R2UR UR16, R10 ;  /* 0x000000000a10d2ca */ /* 0x000fe800000e0000 */
[----:B------:R-:W-:Y:S11]  /*44d0*/  @!P5 R2UR UR17, R11 ;  /* 0x000000000b11d2ca */ /* 0x000ff600000e0000 */
[----:B------:R-:W-:Y:S02]  /*44e0*/  @!UPT UIADD3 URZ, UPT, UPT, URZ, URZ, URZ ;  /* 0x000000fffffff290 */ /* 0x000fe4000fffe0ff */
[----:B------:R3:W-:Y:S01]  /*44f0*/  @!UP1 UTMALDG.3D [UR8], [UR16], desc[UR14] ;  /* 0x00000e08100095b4 */ /* 0x0007e20008011000 */
[----:B------:R3:W-:Y:S01]  /*4500*/  @!P5 SYNCS.ARRIVE.TRANS64.RED.A0TR RZ, [UR6+0x70], R25 ;  /* 0x00007019ffffd9a7 */ /* 0x0007e20008300406 */
[----:B------:R-:W-:Y:S01]  /*4510*/  UPLOP3.LUT UP1, UPT, UPT, UPT, UPT, 0x80, 0x8 ;  /* 0x000000000008789c */ /* 0x000fe20003f2f070 */
[----:B------:R-:W-:Y:S01]  /*4520*/  SYNCS.ARRIVE.TRANS64.RED.A1T0 RZ, [UR37], RZ ;  /* 0x000000ffffff79a7 */ /* 0x000fe20008100425 */
[----:B------:R-:W-:Y:S09]  /*4530*/  @P3 BRA `(.L_x_78) ;  /* 0xfffffff400b43947 */ /* 0x000ff2000383ffff */
[----:B------:R-:W-:Y:S07]  /*4540*/  MOV R0, UR6 ;  /* 0x0000000600007c02 */ /* 0x000fee0008000f00 */
.L_x_79:
[----:B-1----:R-:W-:-:S04]  /*4550*/  SHF.L.U32 R3, R30, 0x1f, RZ ;  /* 0x0000001f1e037819 */ /* 0x002fc800000006ff */
[----:B------:R1:W2:Y:S03]  /*4560*/  SYNCS.PHASECHK.TRANS64.TRYWAIT P0, [R0+URZ+0x78], R3 ;  /* 0x00007803000075a7 */ /* 0x0002a600080011ff */
[----:B--2---:R-:W-:Y:S05]  /*4570*/  @!P0 NANOSLEEP.SYNCS 0x989680 ;  /* 0x009896800000895d */ /* 0x004fea0003900000 */
[----:B------:R-:W2:Y:S02]  /*4580*/  @!P0 SYNCS.PHASECHK.TRANS64 P0, [R0+URZ+0x78], R3 ;  /* 0x00007803000085a7 */ /* 0x000ea400080010ff */
[----:B--23--:R-:W-:Y:S05]  /*4590*/  @P0 EXIT ;  /* 0x000000000000094d */ /* 0x00cfea0003800000 */
[----:B------:R-:W-:Y:S05]  /*45a0*/  BRA `(.L_x_79) ;  /* 0xfffffffc00e87947 */ /* 0x000fea000383ffff */
.L_x_70:
[----:B------:R-:W-:-:S06]  /*45b0*/  UISETP.GE.AND UP1, UPT, UR8, 0x4, UPT ;  /* 0x000000040800788c */ /* 0x000fcc000bf26270 */
[----:B------:R-:W-:-:S13]  /*45c0*/  PLOP3.LUT P0, PT, PT, PT, UP1, 0x80, 0x8 ;  /* 0x000000000008781c */ /* 0x000fda0003f0f018 */
[----:B------:R-:W-:Y:S05]  /*45d0*/  @!P0 EXIT ;  /* 0x000000000000894d */ /* 0x000fea0003800000 */
[----:B------:R-:W-:Y:S01]  /*45e0*/  BAR.SYNC.DEFER_BLOCKING 0x6, 0xa0 ;  /* 0x0182800000007b1d */ /* 0x000fe20000010000 */
[C---:B------:R-:W-:Y:S02]  /*45f0*/  IMAD.SHL.U32 R5, R101.reuse, 0x40, RZ ;  /* 0x0000004065057824 */ /* 0x040fe400078e00ff */
[----:B------:R-:W-:Y:S02]  /*4600*/  HFMA2 R111, -RZ, RZ, 0, 0 ;  /* 0x00000000ff6f7431 */ /* 0x000fe400000001ff */
[C---:B------:R-:W-:Y:S01]  /*4610*/  IMAD.SHL.U32 R0, R101.reuse, 0x20, RZ ;  /* 0x0000002065007824 */ /* 0x040fe200078e00ff */
[----:B------:R-:W-:Y:S01]  /*4620*/  CS2R R106, SRZ ;  /* 0x00000000006a7805 */ /* 0x000fe2000001ff00 */
[----:B------:R-:W-:Y:S01]  /*4630*/  IMAD.SHL.U32 R2, R101, 0x2, RZ ;  /* 0x0000000265027824 */ /* 0x000fe200078e00ff */
[----:B------:R-:W-:Y:S01]  /*4640*/  UMOV UR43, 0x400 ;  /* 0x00000400002b7882 */ /* 0x000fe20000000000 */
[----:B------:R-:W1:Y:S01]  /*4650*/  LDC R99, c[0x0][0x370] ;  /* 0x0000dc00ff637b82 */ /* 0x000e620000000800 */
[----:B------:R-:W-:Y:S01]  /*4660*/  ULEA UR43, UR37, UR43, 0x18 ;  /* 0x0000002b252b7291 */ /* 0x000fe2000f8ec0ff */
[----:B------:R-:W-:Y:S01]  /*4670*/  LOP3.LUT R7, R5, 0x180, RZ, 0xc0, !PT ;  /* 0x0000018005077812 */ /* 0x000fe200078ec0ff */
[C---:B------:R-:W-:Y:S01]  /*4680*/  IMAD.SHL.U32 R103, R101.reuse, 0x8, RZ ;  /* 0x0000000865677824 */ /* 0x040fe200078e00ff */
[----:B------:R-:W-:Y:S01]  /*4690*/  LOP3.LUT R0, R0, 0xc00, RZ, 0xc0, !PT ;  /* 0x00000c0000007812 */ /* 0x000fe200078ec0ff */
[----:B------:R-:W-:Y:S01]  /*46a0*/  IMAD.U32 R46, R101, 0x10000, RZ ;  /* 0x00010000652e7824 */ /* 0x000fe200078e00ff */
[----:B------:R-:W-:Y:S01]  /*46b0*/  LOP3.LUT R2, R7, 0x20, R2, 0xf8, !PT ;  /* 0x0000002007027812 */ /* 0x000fe200078ef802 */
[----:B------:R-:W-:Y:S01]  /*46c0*/  UIADD3 UR4, UPT, UPT, UR43, 0x1200, URZ ;  /* 0x000012002b047890 */ /* 0x000fe2000fffe0ff */
[----:B------:R-:W2:Y:S01]  /*46d0*/  LDC R42, c[0x0][0xb0c] ;  /* 0x0002c300ff2a7b82 */ /* 0x000ea20000000800 */
[----:B------:R-:W-:Y:S01]  /*46e0*/  LOP3.LUT R0, R0, 0x40, R5, 0xf8, !PT ;  /* 0x0000004000007812 */ /* 0x000fe200078ef805 */
[----:B------:R-:W-:Y:S01]  /*46f0*/  IMAD.MOV.U32 R44, RZ, RZ, RZ ;  /* 0x000000ffff2c7224 */ /* 0x000fe200078e00ff */
[----:B------:R-:W-:Y:S01]  /*4700*/  LOP3.LUT R103, R2, 0x30, R103, 0x78, !PT ;  /* 0x0000003002677812 */ /* 0x000fe200078e7867 */
[----:B------:R-:W-:Y:S01]  /*4710*/  IMAD.MOV.U32 R108, RZ, RZ, RZ ;  /* 0x000000ffff6c7224 */ /* 0x000fe200078e00ff */
[----:B------:R-:W-:Y:S01]  /*4720*/  LOP3.LUT R0, R0, 0x200, R5, 0xf8, !PT ;  /* 0x0000020000007812 */ /* 0x000fe200078ef805 */
[----:B------:R-:W-:Y:S01]  /*4730*/  IMAD.SHL.U32 R5, R101, 0x10, RZ ;  /* 0x0000001065057824 */ /* 0x000fe200078e00ff */
[----:B------:R-:W-:Y:S01]  /*4740*/  LOP3.LUT R46, R46, 0x600000, RZ, 0xc0, !PT ;  /* 0x006000002e2e7812 */ /* 0x000fe200078ec0ff */
[----:B------:R-:W4:Y:S01]  /*4750*/  LDC R98, c[0x0][0xb20] ;  /* 0x0002c800ff627b82 */ /* 0x000f220000000800 */
[----:B------:R-:W3:Y:S01]  /*4760*/  LDS R3, [UR43+0x140] ;  /* 0x0001402bff037984 */ /* 0x000ee20008000800 */
[----:B------:R-:W-:Y:S01]  /*4770*/  LOP3.LUT R103, R0, R103, RZ, 0xfc, !PT ;  /* 0x0000006700677212 */ /* 0x000fe200078efcff */
[----:B------:R-:W-:Y:S01]  /*4780*/  IMAD.U32 R109, RZ, RZ, UR4 ;  /* 0x00000004ff6d7e24 */ /* 0x000fe2000f8e00ff */
[----:B------:R-:W-:Y:S01]  /*4790*/  LOP3.LUT R5, R5, 0x20, RZ, 0xc0, !PT ;  /* 0x0000002005057812 */ /* 0x000fe200078ec0ff */
[----:B------:R-:W1:Y:S01]  /*47a0*/  LDCU.64 UR46, c[0x0][0x348] ;  /* 0x00006900ff2e77ac */ /* 0x000e620008000a00 */
[----:B------:R-:W-:-:S02]  /*47b0*/  IADD3 R102, PT, PT, R103, UR43, RZ ;  /* 0x0000002b67667c10 */ /* 0x000fc4000fffe0ff */
[----:B------:R-:W1:Y:S01]  /*47c0*/  LDC R41, c[0x0][0xb30] ;  /* 0x0002cc00ff297b82 */ /* 0x000e620000000800 */
[----:B------:R-:W1:Y:S01]  /*47d0*/  LDCU.64 UR38, c[0x0][0x888] ;  /* 0x00011100ff2677ac */ /* 0x000e620008000a00 */
[----:B------:R-:W-:Y:S01]  /*47e0*/  IADD3 R102, PT, PT, -R5, 0x200, R102 ;  /* 0x0000020005667810 */ /* 0x000fe20007ffe166 */
[----:B------:R-:W-:-:S05]  /*47f0*/  UIADD3 UR42, UPT, UPT, UR43, 0x200, URZ ;  /* 0x000002002b2a7890 */ /* 0x000fca000fffe0ff */
[----:B------:R-:W1:Y:S08]  /*4800*/  LDC.64 R88, c[0x0][0xb10] ;  /* 0x0002c400ff587b82 */ /* 0x000e700000000a00 */
[----:B------:R-:W1:Y:S08]  /*4810*/  LDC.64 R38, c[0x0][0xb18] ;  /* 0x0002c600ff267b82 */ /* 0x000e700000000a00 */
[----:B------:R-:W1:Y:S08]  /*4820*/  LDC.64 R84, c[0x0][0x888] ;  /* 0x00022200ff547b82 */ /* 0x000e700000000a00 */
[----:B------:R-:W1:Y:S01]  /*4830*/  LDC.64 R36, c[0x0][0xb28] ;  /* 0x0002ca00ff247b82 */ /* 0x000e620000000a00 */
[----:B---3--:R-:W-:-:S07]  /*4840*/  IMAD.IADD R46, R3, 0x1, R46 ;  /* 0x00000001032e7824 */ /* 0x008fce00078e022e */
[----:B------:R-:W3:Y:S08]  /*4850*/  LDC.64 R86, c[0x0][0x890] ;  /* 0x00022400ff567b82 */ /* 0x000ef00000000a00 */
[----:B------:R-:W1:Y:S08]  /*4860*/  LDC.64 R82, c[0x0][0x8b0] ;  /* 0x00022c00ff527b82 */ /* 0x000e700000000a00 */
[----:B------:R-:W1:Y:S08]  /*4870*/  LDC.64 R80, c[0x0][0x8a8] ;  /* 0x00022a00ff507b82 */ /* 0x000e700000000a00 */
[----:B--2-4-:R-:W1:Y:S02]  /*4880*/  LDC R100, c[0x0][0x374] ;  /* 0x0000dd00ff647b82 */ /* 0x014e640000000800 */
.L_x_97:
[----:B------:R-:W-:Y:S02]  /*4890*/  LEA R0, R111, UR43, 0x3 ;  /* 0x0000002b6f007c11 */ /* 0x000fe4000f8e18ff */
[----:B------:R-:W-:Y:S02]  /*48a0*/  SHF.L.U32 R3, R107, 0x1f, RZ ;  /* 0x0000001f6b037819 */ /* 0x000fe400000006ff */
[----:B------:R-:W-:Y:S02]  /*48b0*/  LEA R16, R111, UR43, 0x4 ;  /* 0x0000002b6f107c11 */ /* 0x000fe4000f8e20ff */
[----:B--2---:R-:W2:Y:S02]  /*48c0*/  SYNCS.PHASECHK.TRANS64.TRYWAIT P0, [R0+URZ+0x90], R3 ;  /* 0x00009003000075a7 */ /* 0x004ea400080011ff */
[----:B-12---:R-:W-:Y:S05]  /*48d0*/  @!P0 BRA `(.L_x_80) ;  /* 0x0000002000948947 */ /* 0x006fea0003800000 */
.L_x_135:
[----:B------:R-:W4:Y:S01]  /*48e0*/  LDC.64 R12, c[0x0][0xb10] ;  /* 0x0002c400ff0c7b82 */ /* 0x000f220000000a00 */
[----:B------:R-:W3:Y:S01]  /*48f0*/  LDS.128 R16, [R16+0x120] ;  /* 0x0001200010107984 */ /* 0x000ee20000000c00 */
[----:B-1----:R-:W-:Y:S01]  /*4900*/  ISETP.NE.AND P1, PT, R41, 0x1, PT ;  /* 0x000000012900780c */ /* 0x002fe20003f25270 */
[----:B--2---:R-:W-:Y:S01]  /*4910*/  VIADD R0, R0, 0xa0 ;  /* 0x000000a000007836 */ /* 0x004fe20000000000 */
[----:B------:R-:W-:Y:S04]  /*4920*/  ISETP.GE.AND P0, PT, R40, 0x1, PT ;  /* 0x000000012800780c */ /* 0x000fe80003f06270 */
[----:B------:R-:W1:Y:S01]  /*4930*/  LDC.64 R10, c[0x0][0xb18] ;  /* 0x0002c600ff0a7b82 */ /* 0x000e620000000a00 */
[----:B------:R-:W-:Y:S01]  /*4940*/  PRMT R0, RZ, 0x654, R0 ;  /* 0x00000654ff007816 */ /* 0x000fe20000000000 */
[----:B------:R-:W-:Y:S01]  /*4950*/  @!PT LDS RZ, [RZ] ;  /* 0x00000000fffff984 */ /* 0x000fe20000000800 */
[----:B------:R-:W-:Y:S01]  /*4960*/  @!PT LDS RZ, [RZ] ;  /* 0x00000000fffff984 */ /* 0x000fe20000000800 */
[----:B------:R-:W-:Y:S01]  /*4970*/  @!PT LDS RZ, [RZ] ;  /* 0x00000000fffff984 */ /* 0x000fe20000000800 */
[----:B------:R-:W-:Y:S01]  /*4980*/  @!PT LDS RZ, [RZ] ;  /* 0x00000000fffff984 */ /* 0x000fe20000000800 */
[----:B------:R2:W-:Y:S06]  /*4990*/  MEMBAR.ALL.CTA ;  /* 0x0000000000007992 */ /* 0x0005ec0000008000 */
[----:B--2---:R-:W2:Y:S01]  /*49a0*/  FENCE.VIEW.ASYNC.S ;  /* 0x00000000000073c6 */ /* 0x004ea20000000000 */
[----:B------:R-:W1:Y:S08]  /*49b0*/  @!P1 LDC R14, c[0x0][0xb20] ;  /* 0x0002c800ff0e9b82 */ /* 0x000e700000000800 */
[----:B------:R-:W1:Y:S01]  /*49c0*/  @!P1 LDC R9, c[0x0][0xb0c] ;  /* 0x0002c300ff099b82 */ /* 0x000e620000000800 */
[----:B--2---:R2:W-:Y:S01]  /*49d0*/  SYNCS.ARRIVE.TRANS64.RED.A1T0 RZ, [R0+URZ], RZ ;  /* 0x000000ff00ff79a7 */ /* 0x0045e200081004ff */
[----:B---3--:R-:W-:Y:S04]  /*49e0*/  LOP3.LUT P4, RZ, R18, 0x1, RZ, 0xc0, !PT ;  /* 0x0000000112ff7812 */ /* 0x008fe8000788c0ff */
[----:B------:R-:W-:Y:S09]  /*49f0*/  P2R R110, PR, RZ, 0x10 ;  /* 0x00000010ff6e7803 */ /* 0x000ff20000000000 */
[----:B------:R-:W-:Y:S02]  /*4a00*/  @P4 MOV R45, R16 ;  /* 0x00000010002d4202 */ /* 0x000fe40000000f00 */
[----:B------:R-:W-:Y:S01]  /*4a10*/  @P4 LOP3.LUT R43, R17, 0xffff, RZ, 0xc0, !PT ;  /* 0x0000ffff112b4812 */ /* 0x000fe200078ec0ff */
[----:B--2-4-:R-:W-:Y:S06]  /*4a20*/  @!P0 BRA `(.L_x_81) ;  /* 0x0000000000a48947 */ /* 0x014fec0003800000 */
[----:B------:R-:W-:Y:S01]  /*4a30*/  IMAD.HI.U32 R21, R100, R39, RZ ;  /* 0x0000002764157227 */ /* 0x000fe200078e00ff */
[----:B------:R-:W-:Y:S02]  /*4a40*/  ISETP.NE.AND P0, PT, R38, 0x1, PT ;  /* 0x000000012600780c */ /* 0x000fe40003f05270 */
[----:B------:R-:W-:Y:S01]  /*4a50*/  ISETP.NE.AND P2, PT, R40, 0x1, PT ;  /* 0x000000012800780c */ /* 0x000fe20003f45270 */
[----:B------:R-:W-:Y:S01]  /*4a60*/  IMAD.HI.U32 R20, R99, R88, RZ ;  /* 0x0000005863147227 */ /* 0x000fe200078e00ff */
[----:B------:R-:W-:Y:S02]  /*4a70*/  SHF.R.U32.HI R21, RZ, R98, R21 ;  /* 0x00000062ff157219 */ /* 0x000fe40000011615 */
[----:B------:R-:W-:Y:S01]  /*4a80*/  ISETP.NE.AND P3, PT, R42, 0x1, PT ;  /* 0x000000012a00780c */ /* 0x000fe20003f65270 */
[----:B------:R-:W-:Y:S01]  /*4a90*/  IMAD.HI.U32 R24, R45, R88, RZ ;  /* 0x000000582d187227 */ /* 0x000fe200078e00ff */
[----:B------:R-:W-:Y:S02]  /*4aa0*/  SHF.R.U32.HI R20, RZ, R89, R20 ;  /* 0x00000059ff147219 */ /* 0x000fe40000011614 */
[----:B------:R-:W-:Y:S01]  /*4ab0*/  SEL R3, R100, R21, !P0 ;  /* 0x0000001564037207 */ /* 0x000fe20004000000 */
[----:B------:R-:W-:Y:S01]  /*4ac0*/  IMAD.HI.U32 R21, R43, R39, RZ ;  /* 0x000000272b157227 */ /* 0x000fe200078e00ff */
[----:B------:R-:W-:Y:S02]  /*4ad0*/  SEL R7, R99, R20, !P3 ;  /* 0x0000001463077207 */ /* 0x000fe40005800000 */
[----:B------:R-:W-:Y:S01]  /*4ae0*/  SHF.R.U32.HI R24, RZ, R89, R24 ;  /* 0x00000059ff187219 */ /* 0x000fe20000011618 */
[-C--:B------:R-:W-:Y:S04]  /*4af0*/  IMAD.HI.U32 R20, R3, R36.reuse, RZ ;  /* 0x0000002403147227 */ /* 0x080fe800078e00ff */
[----:B------:R-:W-:Y:S01]  /*4b00*/  IMAD.HI.U32 R22, R7, R36, RZ ;  /* 0x0000002407167227 */ /* 0x000fe200078e00ff */
[-C--:B------:R-:W-:Y:S02]  /*4b10*/  @P2 SHF.R.U32.HI R3, RZ, R37.reuse, R20 ;  /* 0x00000025ff032219 */ /* 0x080fe40000011614 */
[----:B------:R-:W-:Y:S02]  /*4b20*/  SHF.R.U32.HI R20, RZ, R98, R21 ;  /* 0x00000062ff147219 */ /* 0x000fe40000011615 */
[----:B------:R-:W-:Y:S01]  /*4b30*/  @P2 SHF.R.U32.HI R7, RZ, R37, R22 ;  /* 0x00000025ff072219 */ /* 0x000fe20000011616 */
[C---:B------:R-:W-:Y:S01]  /*4b40*/  IMAD R2, R40.reuse, R3, RZ ;  /* 0x0000000328027224 */ /* 0x040fe200078e02ff */
[----:B------:R-:W-:Y:S02]  /*4b50*/  SEL R5, R43, R20, !P0 ;  /* 0x000000142b057207 */ /* 0x000fe40004000000 */
[----:B------:R-:W-:Y:S01]  /*4b60*/  SEL R3, R45, R24, !P3 ;  /* 0x000000182d037207 */ /* 0x000fe20005800000 */
[----:B------:R-:W-:Y:S01]  /*4b70*/  IMAD R4, R40, R7, RZ ;  /* 0x0000000728047224 */ /* 0x000fe200078e02ff */
[C---:B------:R-:W-:Y:S01]  /*4b80*/  ISETP.GE.AND P0, PT, R5.reuse, R2, PT ;  /* 0x000000020500720c */ /* 0x040fe20003f06270 */
[----:B------:R-:W-:Y:S03]  /*4b90*/  IMAD.HI.U32 R6, R5, R36, RZ ;  /* 0x0000002405067227 */ /* 0x000fe600078e00ff */
[----:B------:R-:W-:Y:S01]  /*4ba0*/  ISETP.GE.OR P0, PT, R3, R4, P0 ;  /* 0x000000040300720c */ /* 0x000fe20000706670 */
[----:B------:R-:W-:Y:S01]  /*4bb0*/  IMAD.MOV R4, RZ, RZ, -R3 ;  /* 0x000000ffff047224 */ /* 0x000fe200078e0a03 */
[-C--:B------:R-:W-:Y:S03]  /*4bc0*/  SHF.R.U32.HI R6, RZ, R37.reuse, R6 ;  /* 0x00000025ff067219 */ /* 0x080fe60000011606 */
[----:B------:R-:W-:Y:S01]  /*4bd0*/  IMAD R45, R42, R4, R45 ;  /* 0x000000042a2d7224 */ /* 0x000fe200078e022d */
[----:B------:R-:W-:Y:S05]  /*4be0*/  SEL R15, R5, R6, !P2 ;  /* 0x00000006050f7207 */ /* 0x000fea0005000000 */
[----:B------:R-:W-:Y:S02]  /*4bf0*/  IMAD.MOV R6, RZ, RZ, -R15 ;  /* 0x000000ffff067224 */ /* 0x000fe400078e0a0f */
[C---:B------:R-:W-:Y:S04]  /*4c00*/  @!P0 IMAD.HI.U32 R2, R3.reuse, R36, RZ ;  /* 0x0000002403028227 */ /* 0x040fe800078e00ff */
[----:B------:R-:W-:Y:S01]  /*4c10*/  IMAD R6, R40, R6, R5 ;  /* 0x0000000628067224 */ /* 0x000fe200078e0205 */
[----:B------:R-:W-:Y:S04]  /*4c20*/  @!P0 SHF.R.U32.HI R2, RZ, R37, R2 ;  /* 0x00000025ff028219 */ /* 0x000fe80000011602 */
[----:B------:R-:W-:Y:S02]  /*4c30*/  @!P0 SEL R0, R3, R2, !P2 ;  /* 0x0000000203008207 */ /* 0x000fe40005000000 */
[----:B------:R-:W-:Y:S02]  /*4c40*/  IADD3 R2, PT, PT, -R5, RZ, RZ ;  /* 0x000000ff05027210 */ /* 0x000fe40007ffe1ff */
[----:B------:R-:W-:Y:S01]  /*4c50*/  @!P0 IADD3 R8, PT, PT, R15, -R0, RZ ;  /* 0x800000000f088210 */ /* 0x000fe20007ffe0ff */
[----:B------:R-:W-:Y:S02]  /*4c60*/  @!P0 IMAD R0, R7, R6, R0 ;  /* 0x0000000607008224 */ /* 0x000fe400078e0200 */
[----:B------:R-:W-:Y:S02]  /*4c70*/  IMAD R43, R38, R2, R43 ;  /* 0x00000002262b7224 */ /* 0x000fe400078e022b */
[----:B------:R-:W-:Y:S02]  /*4c80*/  @!P0 IMAD R5, R8, R40, R3 ;  /* 0x0000002808058224 */ /* 0x000fe400078e0203 */
[----:B------:R-:W-:Y:S04]  /*4c90*/  @!P0 IMAD.MOV.U32 R3, RZ, RZ, R0 ;  /* 0x000000ffff038224 */ /* 0x000fe800078e0000 */
[----:B------:R-:W-:Y:S02]  /*4ca0*/  IMAD R45, R3, R42, R45 ;  /* 0x0000002a032d7224 */ /* 0x000fe400078e022d */
[----:B------:R-:W-:Y:S07]  /*4cb0*/  IMAD R43, R5, R38, R43 ;  /* 0x00000026052b7224 */ /* 0x000fee00078e022b */
.L_x_81:
[----:B------:R-:W-:Y:S01]  /*4cc0*/  @!P1 IMAD.HI.U32 R0, R45, R12, RZ ;  /* 0x0000000c2d009227 */ /* 0x000fe200078e00ff */
[----:B-1----:R-:W-:Y:S01]  /*4cd0*/  @!P1 ISETP.NE.AND P0, PT, R10, 0x1, PT ;  /* 0x000000010a00980c */ /* 0x002fe20003f05270 */
[----:B------:R-:W-:Y:S01]  /*4ce0*/  ULOP3.LUT UP0, URZ, UR42, 0x1b0, URZ, 0xc0, !UPT ;  /* 0x000001b02aff7892 */ /* 0x000fe2000f80c0ff */
[----:B------:R-:W-:Y:S01]  /*4cf0*/  @!P1 ISETP.NE.AND P2, PT, R9, 0x1, PT ;  /* 0x000000010900980c */ /* 0x000fe20003f45270 */
[----:B------:R-:W-:Y:S01]  /*4d00*/  @!P1 IMAD.HI.U32 R3, R43, R11, RZ ;  /* 0x0000000b2b039227 */ /* 0x000fe200078e00ff */
[----:B------:R-:W-:Y:S02]  /*4d10*/  @!P1 SHF.R.U32.HI R0, RZ, R13, R0 ;  /* 0x0000000dff009219 */ /* 0x000fe40000011600 */
[----:B------:R-:W-:Y:S01]  /*4d20*/  @P4 SHF.R.U32.HI R105, RZ, 0x10, R17 ;  /* 0x00000010ff694819 */ /* 0x000fe20000011611 */
[----:B------:R-:W-:Y:S01]  /*4d30*/  VIADD R111, R111, 0x1 ;  /* 0x000000016f6f7836 */ /* 0x000fe20000000000 */
[----:B------:R-:W-:Y:S02]  /*4d40*/  @!P1 SHF.R.U32.HI R2, RZ, R14, R3 ;  /* 0x0000000eff029219 */ /* 0x000fe40000011603 */
[----:B------:R-:W-:Y:S02]  /*4d50*/  @!P1 SEL R3, R45, R0, !P2 ;  /* 0x000000002d039207 */ /* 0x000fe40005000000 */
[----:B------:R-:W-:Y:S05]  /*4d60*/  @!P1 SEL R2, R43, R2, !P0 ;  /* 0x000000022b029207 */ /* 0x000fea0004000000 */
[----:B------:R-:W-:Y:S02]  /*4d70*/  @!P1 IMAD.IADD R0, R2, 0x1, -R3 ;  /* 0x0000000102009824 */ /* 0x000fe400078e0a03 */
[----:B------:R-:W-:Y:S02]  /*4d80*/  @!P1 IMAD.IADD R2, R3, 0x1, -R2 ;  /* 0x0000000103029824 */ /* 0x000fe400078e0a02 */
[----:B------:R-:W-:Y:S02]  /*4d90*/  @!P1 IMAD R45, R0, R9, R45 ;  /* 0x00000009002d9224 */ /* 0x000fe400078e022d */
[----:B------:R-:W-:Y:S01]  /*4da0*/  @!P1 IMAD R43, R2, R10, R43 ;  /* 0x0000000a022b9224 */ /* 0x000fe200078e022b */
[----:B------:R-:W-:Y:S06]  /*4db0*/  BRA.U !UP0, `(.L_x_82) ;  /* 0x0000000108407547 */ /* 0x000fec000b800000 */
[----:B------:R-:W1:Y:S01]  /*4dc0*/  LDCU.64 UR8, c[0x4][0x80] ;  /* 0x01001000ff0877ac */ /* 0x000e620008000a00 */
[----:B------:R-:W-:Y:S01]  /*4dd0*/  MOV R3, 0x0 ;  /* 0x0000000000037802 */ /* 0x000fe20000000f00 */
[----:B------:R-:W-:Y:S02]  /*4de0*/  HFMA2 R12, -RZ, RZ, 0, 5.9604644775390625e-08 ;  /* 0x00000001ff0c7431 */ /* 0x000fe400000001ff */
[----:B------:R-:W-:Y:S02]  /*4df0*/  IMAD.MOV.U32 R8, RZ, RZ, 0x70 ;  /* 0x00000070ff087424 */ /* 0x000fe400078e00ff */
[----:B------:R-:W-:Y:S01]  /*4e00*/  IMAD.MOV.U32 R13, RZ, RZ, RZ ;  /* 0x000000ffff0d7224 */ /* 0x000fe200078e00ff */
[----:B------:R-:W2:Y:S01]  /*4e10*/  LDCU.64 UR6, c[0x4][0x88] ;  /* 0x01001100ff0677ac */ /* 0x000ea20008000a00 */
[----:B------:R-:W3:Y:S01]  /*4e20*/  LDC.64 R2, c[0x4][R3] ;  /* 0x0100000003027b82 */ /* 0x000ee20000000a00 */
[----:B------:R-:W4:Y:S01]  /*4e30*/  LDCU.64 UR4, c[0x4][0x8] ;  /* 0x01000100ff0477ac */ /* 0x000f220008000a00 */
[----:B-1----:R-:W-:Y:S01]  /*4e40*/  MOV R5, UR9 ;  /* 0x0000000900057c02 */ /* 0x002fe20008000f00 */
[----:B------:R-:W-:Y:S01]  /*4e50*/  IMAD.U32 R4, RZ, RZ, UR8 ;  /* 0x00000008ff047e24 */ /* 0x000fe2000f8e00ff */
[----:B--2---:R-:W-:Y:S01]  /*4e60*/  MOV R7, UR7 ;  /* 0x0000000700077c02 */ /* 0x004fe20008000f00 */
[----:B------:R-:W-:Y:S01]  /*4e70*/  IMAD.U32 R6, RZ, RZ, UR6 ;  /* 0x00000006ff067e24 */ /* 0x000fe2000f8e00ff */
[----:B----4-:R-:W-:Y:S01]  /*4e80*/  MOV R11, UR5 ;  /* 0x00000005000b7c02 */ /* 0x010fe20008000f00 */
[----:B------:R-:W-:Y:S02]  /*4e90*/  IMAD.U32 R10, RZ, RZ, UR4 ;  /* 0x00000004ff0a7e24 */ /* 0x000fe4000f8e00ff */
[----:B------:R-:W-:Y:S07]  /*4ea0*/  LEPC R20, `(.L_x_82) ;  /* 0x000000001014794e */ /* 0x000fee0000000000 */
[----:B---3-5:R-:W-:Y:S05]  /*4eb0*/  CALL.ABS.NOINC R2 ;  /* 0x0000000002007343 */ /* 0x028fea0003c00000 */
.L_x_82:
[----:B------:R-:W-:Y:S01]  /*4ec0*/  LOP3.LUT P0, RZ, R109, 0x1b0, RZ, 0xc0, !PT ;  /* 0x000001b06dff7812 */ /* 0x000fe2000780c0ff */
[----:B------:R-:W-:Y:S11]  /*4ed0*/  BSSY.RECONVERGENT B6, `(.L_x_83) ;  /* 0x0000013000067945 */ /* 0x000ff60003800200 */
[----:B------:R-:W-:Y:S01]  /*4ee0*/  @!UPT UIADD3 URZ, UPT, UPT, URZ, URZ, URZ ;  /* 0x000000fffffff290 */ /* 0x000fe2000fffe0ff */
[----:B------:R-:W-:Y:S05]  /*4ef0*/  @!P0 BRA `(.L_x_84) ;  /* 0x0000000000408947 */ /* 0x000fea0003800000 */
        /* <DEDUP_REMOVED lines=16> */
.L_x_84:
[----:B------:R-:W-:Y:S05]  /*5000*/  BSYNC.RECONVERGENT B6 ;  /* 0x0000000000067941 */ /* 0x000fea0003800200 */
.L_x_83:
[----:B------:R-:W-:Y:S01]  /*5010*/  ISETP.NE.U32.AND P3, PT, R86, RZ, PT ;  /* 0x000000ff5600720c */ /* 0x000fe20003f65070 */
[----:B------:R-:W-:Y:S01]  /*5020*/  UISETP.NE.AND UP1, UPT, UR44, URZ, UPT ;  /* 0x000000ff2c00728c */ /* 0x000fe2000bf25270 */
[----:B------:R-:W-:Y:S02]  /*5030*/  ISETP.NE.U32.AND P4, PT, R82, RZ, PT ;  /* 0x000000ff5200720c */ /* 0x000fe40003f85070 */
[----:B------:R-:W-:Y:S02]  /*5040*/  ISETP.NE.AND.EX P3, PT, R87, RZ, PT, P3 ;  /* 0x000000ff5700720c */ /* 0x000fe40003f65330 */
[----:B------:R-:W-:Y:S02]  /*5050*/  PLOP3.LUT P1, PT, PT, PT, PT, 0x8, 0x80 ;  /* 0x000000000080781c */ /* 0x000fe40003f2e170 */
[----:B------:R-:W-:Y:S02]  /*5060*/  PLOP3.LUT P0, PT, PT, PT, UP1, 0x80, 0x8 ;  /* 0x000000000008781c */ /* 0x000fe40003f0f018 */
[----:B------:R-:W-:Y:S02]  /*5070*/  ISETP.NE.AND.EX P4, PT, R83, RZ, PT, P4 ;  /* 0x000000ff5300720c */ /* 0x000fe40003f85340 */
[----:B------:R-:W1:Y:S09]  /*5080*/  @UP1 LDCU.64 UR4, c[0x0][0x888] ;  /* 0x00011100ff0417ac */ /* 0x000e720008000a00 */
[----:B------:R-:W-:Y:S01]  /*5090*/  @P0 PLOP3.LUT P1, PT, P3, PT, PT, 0x80, 0x8 ;  /* 0x000000000008081c */ /* 0x000fe20001f2f070 */
[----:B-1----:R-:W-:Y:S04]  /*50a0*/  @UP1 UISETP.NE.U32.AND UP0, UPT, UR4, URZ, UPT ;  /* 0x000000ff0400128c */ /* 0x002fe8000bf05070 */
[----:B------:R-:W-:Y:S04]  /*50b0*/  @UP1 UISETP.NE.AND.EX UP0, UPT, UR5, URZ, UPT, UP0 ;  /* 0x000000ff0500128c */ /* 0x000fe8000bf05300 */
[----:B------:R-:W-:Y:S01]  /*50c0*/  @UP1 USEL UR4, URZ, 0xffffffff, UP0 ;  /* 0xffffffffff041887 */ /* 0x000fe20008000000 */
[----:B------:R-:W-:Y:S11]  /*50d0*/  @!P3 BRA `(.L_x_85) ;  /* 0x00000000002cb947 */ /* 0x000ff60003800000 */
[----:B------:R-:W-:Y:S01]  /*50e0*/  ISETP.NE.U32.AND P2, PT, R84, RZ, PT ;  /* 0x000000ff5400720c */ /* 0x000fe20003f45070 */
[----:B------:R-:W-:Y:S03]  /*50f0*/  IMAD.MOV.U32 R96, RZ, RZ, 0x1 ;  /* 0x00000001ff607424 */ /* 0x000fe600078e00ff */
[----:B------:R-:W-:Y:S11]  /*5100*/  ISETP.NE.AND.EX P2, PT, R85, RZ, PT, P2 ;  /* 0x000000ff5500720c */ /* 0x000ff60003f45320 */
[----:B------:R-:W-:Y:S02]  /*5110*/  @!UPT UIADD3 URZ, UPT, UPT, URZ, URZ, URZ ;  /* 0x000000fffffff290 */ /* 0x000fe4000fffe0ff */
[----:B------:R-:W1:Y:S01]  /*5120*/  @P2 LDC.64 R2, c[0x0][0x888] ;  /* 0x00022200ff022b82 */ /* 0x000e620000000a00 */
[----:B------:R-:W-:Y:S04]  /*5130*/  @P2 IMAD R0, R86, UR36, RZ ;  /* 0x0000002456002c24 */ /* 0x000fe8000f8e02ff */
[----:B-1----:R-:W-:Y:S04]  /*5140*/  @P2 IMAD.WIDE R2, R0, 0x4, R2 ;  /* 0x0000000400022825 */ /* 0x002fe800078e0202 */
[----:B------:R-:W-:Y:S01]  /*5150*/  HFMA2 R0, -RZ, RZ, 0, 5.9604644775390625e-08 ;  /* 0x00000001ff007431 */ /* 0x000fe200000001ff */
[----:B-----5:R1:W5:Y:S04]  /*5160*/  @P2 LDG.E R49, desc[UR40][R2.64] ;  /* 0x0000002802312981 */ /* 0x020368000c1e1900 */
[----:B------:R-:W-:Y:S01]  /*5170*/  @!P2 PRMT R96, R0, 0x7610, R96 ;  /* 0x000076100060a816 */ /* 0x000fe20000000060 */
[----:B-1----:R-:W2:Y:S06]  /*5180*/  @!P2 LDC R49, c[0x0][0x880] ;  /* 0x00022000ff31ab82 */ /* 0x002eac0000000800 */
.L_x_85:
[----:B------:R-:W-:Y:S05]  /*5190*/  @!P4 BRA `(.L_x_86) ;  /* 0x000000000020c947 */ /* 0x000fea0003800000 */
[----:B------:R-:W-:Y:S04]  /*51a0*/  ISETP.NE.U32.AND P2, PT, R80, RZ, PT ;  /* 0x000000ff5000720c */ /* 0x000fe80003f45070 */
[----:B------:R-:W-:Y:S11]  /*51b0*/  ISETP.NE.AND.EX P2, PT, R81, RZ, PT, P2 ;  /* 0x000000ff5100720c */ /* 0x000ff60003f45320 */
[----:B------:R-:W-:Y:S02]  /*51c0*/  @!UPT UIADD3 URZ, UPT, UPT, URZ, URZ, URZ ;  /* 0x000000fffffff290 */ /* 0x000fe4000fffe0ff */
[----:B------:R-:W1:Y:S01]  /*51d0*/  @P2 LDC.64 R2, c[0x0][0x8a8] ;  /* 0x00022a00ff022b82 */ /* 0x000e620000000a00 */
[----:B------:R-:W-:Y:S04]  /*51e0*/  @P2 IMAD R0, R82, UR36, RZ ;  /* 0x0000002452002c24 */ /* 0x000fe8000f8e02ff */
[----:B-1----:R-:W-:Y:S05]  /*51f0*/  @P2 IMAD.WIDE R2, R0, 0x4, R2 ;  /* 0x0000000400022825 */ /* 0x002fea00078e0202 */
[----:B-----5:R1:W5:Y:S02]  /*5200*/  @P2 LDG.E R47, desc[UR40][R2.64] ;  /* 0x00000028022f2981 */ /* 0x020364000c1e1900 */
[----:B-1----:R-:W3:Y:S02]  /*5210*/  @!P2 LDC R47, c[0x0][0x8a0] ;  /* 0x00022800ff2fab82 */ /* 0x002ee40000000800 */
.L_x_86:
[----:B--2--5:R-:W-:Y:S01]  /*5220*/  @P0 FSETP.NEU.AND P4, PT, R49, RZ, PT ;  /* 0x000000ff3100020b */ /* 0x024fe20003f8d000 */
[----:B------:R-:W-:Y:S01]  /*5230*/  IMAD.U32 R0, RZ, RZ, UR4 ;  /* 0x00000004ff007e24 */ /* 0x000fe2000f8e00ff */
[----:B------:R-:W-:Y:S01]  /*5240*/  @P0 LOP3.LUT P2, RZ, R96, 0xff, RZ, 0xc0, !PT ;  /* 0x000000ff60ff0812 */ /* 0x000fe2000784c0ff */
[----:B------:R-:W-:Y:S01]  /*5250*/  BSSY B1, `(.L_x_87) ;  /* 0x0000039000017945 */ /* 0x000fe20003800000 */
[----:B------:R-:W-:Y:S02]  /*5260*/  @P0 SEL R9, RZ, 0xffffffff, P4 ;  /* 0xffffffffff090807 */ /* 0x000fe40002000000 */
[----:B------:R-:W-:Y:S02]  /*5270*/  CS2R R54, SRZ ;  /* 0x0000000000367805 */ /* 0x000fe4000001ff00 */
[----:B------:R-:W-:Y:S02]  /*5280*/  LEA R92, R44, UR43, 0x3 ;  /* 0x0000002b2c5c7c11 */ /* 0x000fe4000f8e18ff */
[----:B------:R-:W-:Y:S02]  /*5290*/  CS2R R52, SRZ ;  /* 0x0000000000347805 */ /* 0x000fe4000001ff00 */
[----:B------:R-:W-:Y:S02]  /*52a0*/  @P1 SEL R9, R0, R9, !P2 ;  /* 0x0000000900091207 */ /* 0x000fe40005000000 */
[----:B------:R-:W-:Y:S02]  /*52b0*/  CS2R R58, SRZ ;  /* 0x00000000003a7805 */ /* 0x000fe4000001ff00 */
[----:B------:R-:W-:Y:S02]  /*52c0*/  SHF.L.U32 R7, R108, 0x1f, RZ ;  /* 0x0000001f6c077819 */ /* 0x000fe400000006ff */
[----:B------:R-:W-:Y:S02]  /*52d0*/  CS2R R56, SRZ ;  /* 0x0000000000387805 */ /* 0x000fe4000001ff00 */
[----:B------:R-:W-:Y:S02]  /*52e0*/  @P0 LOP3.LUT R9, R9, 0x1, RZ, 0xc0, !PT ;  /* 0x0000000109090812 */ /* 0x000fe400078ec0ff */
[C---:B------:R-:W-:Y:S02]  /*52f0*/  LEA.HI R5, R44.reuse, R44, RZ, 0x1 ;  /* 0x0000002c2c057211 */ /* 0x040fe400078f08ff */
[----:B------:R-:W-:Y:S02]  /*5300*/  ISETP.NE.U32.OR P1, PT, R9, 0x1, !P0 ;  /* 0x000000010900780c */ /* 0x000fe40004725470 */
[----:B------:R-:W-:Y:S01]  /*5310*/  PLOP3.LUT P5, PT, PT, PT, PT, 0x8, 0x80 ;  /* 0x000000000080781c */ /* 0x000fe20003fae170 */
[C---:B------:R-:W-:Y:S01]  /*5320*/  IMAD.SHL.U32 R3, R5.reuse, 0x20, RZ ;  /* 0x0000002005037824 */ /* 0x040fe200078e00ff */
[----:B------:R-:W-:Y:S04]  /*5330*/  LOP3.LUT R5, R5, 0xffe, RZ, 0xc0, !PT ;  /* 0x00000ffe05057812 */ /* 0x000fe800078ec0ff */
[----:B------:R-:W-:Y:S01]  /*5340*/  LOP3.LUT R3, R3, 0xffffffc0, RZ, 0xc0, !PT ;  /* 0xffffffc003037812 */ /* 0x000fe200078ec0ff */
[----:B------:R-:W-:Y:S04]  /*5350*/  IMAD.IADD R32, R44, 0x1, -R5 ;  /* 0x000000012c207824 */ /* 0x000fe800078e0a05 */
[----:B------:R-:W-:Y:S01]  /*5360*/  @P1 SHF.L.U32 R2, R106, 0x1f, RZ ;  /* 0x0000001f6a021819 */ /* 0x000fe200000006ff */
[----:B------:R-:W-:Y:S03]  /*5370*/  IMAD.IADD R3, R46, 0x1, R3 ;  /* 0x000000012e037824 */ /* 0x000fe600078e0203 */
[----:B------:R-:W1:Y:S01]  /*5380*/  @P1 SYNCS.PHASECHK.TRANS64.TRYWAIT P0, [UR43+0x70], R2 ;  /* 0x00007002ff0015a7 */ /* 0x000e62000800112b */
[----:B------:R-:W-:Y:S01]  /*5390*/  IMAD R32, R32, 0x100000, R3 ;  /* 0x0010000020207824 */ /* 0x000fe200078e0203 */
[----:B------:R2:W4:Y:S01]  /*53a0*/  SYNCS.PHASECHK.TRANS64.TRYWAIT P4, [R92+URZ+0xb0], R7 ;  /* 0x0000b0075c0075a7 */ /* 0x00052200080811ff */
[----:B-1----:R-:W-:Y:S01]  /*53b0*/  @P1 PLOP3.LUT P5, PT, P0, PT, PT, 0x8, 0x80 ;  /* 0x000000000080181c */ /* 0x002fe200007ae170 */
[----:B------:R-:W-:Y:S01]  /*53c0*/  @!UPT UIADD3 URZ, UPT, UPT, URZ, URZ, URZ ;  /* 0x000000fffffff290 */ /* 0x000fe2000fffe0ff */
[----:B--2---:R-:W-:Y:S11]  /*53d0*/  @!P1 BRA `(.L_x_88) ;  /* 0x0000000000809947 */ /* 0x004ff60003800000 */
[----:B------:R-:W-:Y:S01]  /*53e0*/  ISETP.NE.U32.AND P0, PT, RZ, UR38, PT ;  /* 0x00000026ff007c0c */ /* 0x000fe2000bf05070 */
[----:B------:R-:W-:Y:S01]  /*53f0*/  BSSY B0, `(.L_x_89) ;  /* 0x0000012000007945 */ /* 0x000fe20003800000 */
[----:B------:R-:W-:Y:S02]  /*5400*/  FSETP.NEU.AND P2, PT, R49, RZ, PT ;  /* 0x000000ff3100720b */ /* 0x000fe40003f4d000 */
[----:B------:R-:W-:Y:S02]  /*5410*/  CS2R R58, SRZ ;  /* 0x00000000003a7805 */ /* 0x000fe4000001ff00 */
[----:B------:R-:W-:Y:S02]  /*5420*/  ISETP.NE.AND.EX P0, PT, RZ, UR39, PT, P0 ;  /* 0x00000027ff007c0c */ /* 0x000fe4000bf05300 */
[----:B------:R-:W-:Y:S02]  /*5430*/  CS2R R56, SRZ ;  /* 0x0000000000387805 */ /* 0x000fe4000001ff00 */
[----:B------:R-:W-:Y:S02]  /*5440*/  LOP3.LUT P1, RZ, R96, 0xff, RZ, 0xc0, !PT ;  /* 0x000000ff60ff7812 */ /* 0x000fe4000782c0ff */
[----:B------:R-:W-:Y:S02]  /*5450*/  CS2R R54, SRZ ;  /* 0x0000000000367805 */ /* 0x000fe4000001ff00 */
[----:B------:R-:W-:Y:S02]  /*5460*/  SEL R0, RZ, 0xffffffff, P2 ;  /* 0xffffffffff007807 */ /* 0x000fe40001000000 */
[----:B------:R-:W-:Y:S02]  /*5470*/  CS2R R52, SRZ ;  /* 0x0000000000347805 */ /* 0x000fe4000001ff00 */
[----:B------:R-:W-:Y:S04]  /*5480*/  SEL R3, RZ, 0xffffffff, P0 ;  /* 0xffffffffff037807 */ /* 0x000fe80000000000 */
[----:B------:R-:W-:Y:S04]  /*5490*/  @P3 SEL R0, R3, R0, !P1 ;  /* 0x0000000003003207 */ /* 0x000fe80004800000 */
[----:B------:R-:W-:Y:S04]  /*54a0*/  LOP3.LUT R0, R0, 0x1, RZ, 0xc0, !PT ;  /* 0x0000000100007812 */ /* 0x000fe800078ec0ff */
[----:B------:R-:W-:Y:S01]  /*54b0*/  ISETP.NE.U32.AND P0, PT, R0, 0x1, PT ;  /* 0x000000010000780c */ /* 0x000fe20003f05070 */
[----:B------:R-:W-:Y:S01]  /*54c0*/  @!UPT UIADD3 URZ, UPT, UPT, URZ, URZ, URZ ;  /* 0x000000fffffff290 */ /* 0x000fe2000fffe0ff */
[----:B------:R-:W-:Y:S11]  /*54d0*/  @!P5 BRA `(.L_x_90) ;  /* 0x00000000000cd947 */ /* 0x000ff60003800000 */
[----:B------:R-:W-:Y:S04]  /*54e0*/  SHF.L.U32 R3, R106, 0x1f, RZ ;  /* 0x0000001f6a037819 */ /* 0x000fe800000006ff */
[----:B------:R-:W1:Y:S02]  /*54f0*/  SYNCS.PHASECHK.TRANS64.TRYWAIT P1, [UR43+0x70], R3 ;  /* 0x00007003ff0075a7 */ /* 0x000e64000802112b */
[----:B-1----:R-:W-:Y:S05]  /*5500*/  @!P1 BRA `(.L_x_91) ;  /* 0x00000014009c9947 */ /* 0x002fea0003800000 */
.L_x_90:
[----:B------:R-:W-:Y:S05]  /*5510*/  BSYNC B0 ;  /* 0x0000000000007941 */ /* 0x000fea0003800000 */
.L_x_89:
[----:B------:R2:W1:Y:S01]  /*5520*/  @P0 LDS.128 R56, [R103+UR43+0x200] ;  /* 0x0002002b67380984 */ /* 0x0004620008000c00 */
[----:B------:R-:W-:Y:S01]  /*5530*/  UIADD3 UR4, UPT, UPT, UR43, 0x78, URZ ;  /* 0x000000782b047890 */ /* 0x000fe2000fffe0ff */
[----:B------:R-:W-:Y:S02]  /*5540*/  LOP3.LUT R106, R106, 0x1, RZ, 0x3c, !PT ;  /* 0x000000016a6a7812 */ /* 0x000fe400078e3cff */
[----:B------:R2:W1:Y:S01]  /*5550*/  @P0 LDS.128 R52, [R102+0x10] ;  /* 0x0000100066340984 */ /* 0x0004620000000c00 */
[----:B------:R-:W-:Y:S01]  /*5560*/  UPRMT UR4, UR37, 0x654, UR4 ;  /* 0x0000065425047896 */ /* 0x000fe20008000004 */
[----:B------:R-:W-:Y:S01]  /*5570*/  @!PT LDS RZ, [RZ] ;  /* 0x00000000fffff984 */ /* 0x000fe20000000800 */
[----:B------:R-:W-:Y:S01]  /*5580*/  @!PT LDS RZ, [RZ] ;  /* 0x00000000fffff984 */ /* 0x000fe20000000800 */
[----:B------:R-:W-:Y:S01]  /*5590*/  @!PT LDS RZ, [RZ] ;  /* 0x00000000fffff984 */ /* 0x000fe20000000800 */
[----:B------:R-:W-:Y:S01]  /*55a0*/  @!PT LDS RZ, [RZ] ;  /* 0x00000000fffff984 */ /* 0x000fe20000000800 */
[----:B------:R5:W-:Y:S06]  /*55b0*/  MEMBAR.ALL.CTA ;  /* 0x0000000000007992 */ /* 0x000bec0000008000 */
[----:B-----5:R-:W5:Y:S02]  /*55c0*/  FENCE.VIEW.ASYNC.S ;  /* 0x00000000000073c6 */ /* 0x020f640000000000 */
[----:B-----5:R-:W-:Y:S03]  /*55d0*/  SYNCS.ARRIVE.TRANS64.RED.A1T0 RZ, [UR4], RZ ;  /* 0x000000ffffff79a7 */ /* 0x020fe60008100404 */
.L_x_88:
[----:B------:R-:W-:Y:S05]  /*55e0*/  BSYNC B1 ;  /* 0x0000000000017941 */ /* 0x000fea0003800000 */
.L_x_87:
[----:B-1----:R-:W-:Y:S04]  /*55f0*/  SHF.R.U32.HI R3, RZ, 0x15, R32 ;  /* 0x00000015ff037819 */ /* 0x002fe80000011620 */
[----:B------:R-:W-:Y:S01]  /*5600*/  LOP3.LUT P0, RZ, R3, 0x3, R104, 0x48, !PT ;  /* 0x0000000303ff7812 */ /* 0x000fe20007804868 */
[----:B------:R-:W-:Y:S01]  /*5610*/  @!UPT UIADD3 URZ, UPT, UPT, URZ, URZ, URZ ;  /* 0x000000fffffff290 */ /* 0x000fe2000fffe0ff */
[----:B----4-:R-:W-:Y:S11]  /*5620*/  @P4 BRA `(.L_x_92) ;  /* 0x0000000000084947 */ /* 0x010ff60003800000 */
[----:B------:R-:W1:Y:S02]  /*5630*/  SYNCS.PHASECHK.TRANS64.TRYWAIT P1, [R92+URZ+0xb0], R7 ;  /* 0x0000b0075c0075a7 */ /* 0x000e6400080211ff */
[----:B-1----:R-:W-:Y:S05]  /*5640*/  @!P1 BRA `(.L_x_93) ;  /* 0x0000001400649947 */ /* 0x002fea0003800000 */
.L_x_92:
[----:B------:R-:W-:Y:S05]  /*5650*/  @!P0 BRA `(.L_x_94) ;  /* 0x0000000000408947 */ /* 0x000fea0003800000 */
[----:B------:R-:W4:Y:S01]  /*5660*/  LDCU.64 UR8, c[0x4][0x70] ;  /* 0x01000e00ff0877ac */ /* 0x000f220008000a00 */
[----:B------:R-:W-:Y:S01]  /*5670*/  MOV R3, 0x0 ;  /* 0x0000000000037802 */ /* 0x000fe20000000f00 */
[----:B------:R-:W-:Y:S02]  /*5680*/  HFMA2 R12, -RZ, RZ, 0, 5.9604644775390625e-08 ;  /* 0x00000001ff0c7431 */ /* 0x000fe400000001ff */
[----:B------:R-:W-:Y:S02]  /*5690*/  IMAD.MOV.U32 R8, RZ, RZ, 0x192 ;  /* 0x00000192ff087424 */ /* 0x000fe400078e00ff */
[----:B------:R-:W-:Y:S01]  /*56a0*/  IMAD.MOV.U32 R13, RZ, RZ, RZ ;  /* 0x000000ffff0d7224 */ /* 0x000fe200078e00ff */
[----:B------:R-:W1:Y:S01]  /*56b0*/  LDCU.64 UR6, c[0x4][0x78] ;  /* 0x01000f00ff0677ac */ /* 0x000e620008000a00 */
[----:B------:R-:W2:Y:S01]  /*56c0*/  LDC.64 R2, c[0x4][R3] ;  /* 0x0100000003027b82 */ /* 0x000ea20000000a00 */
[----:B------:R-:W5:Y:S01]  /*56d0*/  LDCU.64 UR4, c[0x4][0x10] ;  /* 0x01000200ff0477ac */ /* 0x000f620008000a00 */
[----:B----4-:R-:W-:Y:S01]  /*56e0*/  MOV R5, UR9 ;  /* 0x0000000900057c02 */ /* 0x010fe20008000f00 */
[----:B------:R-:W-:Y:S01]  /*56f0*/  IMAD.U32 R4, RZ, RZ, UR8 ;  /* 0x00000008ff047e24 */ /* 0x000fe2000f8e00ff */
[----:B-1----:R-:W-:Y:S01]  /*5700*/  MOV R7, UR7 ;  /* 0x0000000700077c02 */ /* 0x002fe20008000f00 */
[----:B------:R-:W-:Y:S01]  /*5710*/  IMAD.U32 R6, RZ, RZ, UR6 ;  /* 0x00000006ff067e24 */ /* 0x000fe2000f8e00ff */
[----:B-----5:R-:W-:Y:S01]  /*5720*/  MOV R11, UR5 ;  /* 0x00000005000b7c02 */ /* 0x020fe20008000f00 */
[----:B------:R-:W-:Y:S02]  /*5730*/  IMAD.U32 R10, RZ, RZ, UR4 ;  /* 0x00000004ff0a7e24 */ /* 0x000fe4000f8e00ff */
[----:B------:R-:W-:Y:S07]  /*5740*/  LEPC R20, `(.L_x_94) ;  /* 0x000000001014794e */ /* 0x000fee0000000000 */
[----:B--23--:R-:W-:Y:S05]  /*5750*/  CALL.ABS.NOINC R2 ;  /* 0x0000000002007343 */ /* 0x00cfea0003c00000 */
.L_x_94:
[----:B------:R-:W-:Y:S01]  /*5760*/  LOP3.LUT P0, RZ, R101, 0x60, RZ, 0xc0, !PT ;  /* 0x0000006065ff7812 */ /* 0x000fe2000780c0ff */
[----:B------:R-:W-:Y:S05]  /*5770*/  WARPSYNC.ALL ;  /* 0x0000000000007948 */ /* 0x000fea0003800000 */
[----:B------:R-:W-:Y:S01]  /*5780*/  R2UR UR4, R32 ;  /* 0x00000000200472ca */ /* 0x000fe200000e0000 */
[----:B------:R-:W-:Y:S01]  /*5790*/  BSSY.RECONVERGENT B0, `(.L_x_95) ;  /* 0x00000a0000007945 */ /* 0x000fe20003800200 */
[-C--:B------:R-:W-:Y:S02]  /*57a0*/  F2FP.F16.E4M3.UNPACK_B R50, R56.reuse ;  /* 0x00000038ff32723e */ /* 0x080fe400020006ff */
[----:B------:R-:W-:Y:S02]  /*57b0*/  F2FP.F16.E4M3.UNPACK_B R63, R56.H1 ;  /* 0x00000038ff3f723e */ /* 0x000fe400030006ff */
[-C--:B------:R-:W-:Y:S01]  /*57c0*/  F2FP.F16.E4M3.UNPACK_B R56, R57.reuse ;  /* 0x00000039ff38723e */ /* 0x080fe200020006ff */
[--C-:B------:R-:W-:Y:S01]  /*57d0*/  HADD2.F32 R48, -RZ, R50.reuse.H0_H0 ;  /* 0x20000032ff307230 */ /* 0x100fe20000004100 */
[----:B------:R-:W-:Y:S01]  /*57e0*/  F2FP.F16.E4M3.UNPACK_B R57, R57.H1 ;  /* 0x00000039ff39723e */ /* 0x000fe200030006ff */
[----:B------:R-:W-:Y:S01]  /*57f0*/  HADD2.F32 R50, -RZ, R50.H1_H1 ;  /* 0x30000032ff327230 */ /* 0x000fe20000004100 */
[-C--:B------:R-:W-:Y:S01]  /*5800*/  F2FP.F16.E4M3.UNPACK_B R66, R52.reuse ;  /* 0x00000034ff42723e */ /* 0x080fe200020006ff */
[--C-:B------:R-:W-:Y:S01]  /*5810*/  HADD2.F32 R51, -RZ, R63.reuse.H0_H0 ;  /* 0x2000003fff337230 */ /* 0x100fe20000004100 */
[----:B------:R-:W-:Y:S01]  /*5820*/  F2FP.F16.E4M3.UNPACK_B R68, R52.H1 ;  /* 0x00000034ff44723e */ /* 0x000fe200030006ff */
[----:B-1----:R-:W-:Y:S01]  /*5830*/  LDTM.16dp32bit_t0_t15.x32 R4, tmem[UR4] ;  /* 0x00000004000479ee */ /* 0x002fe20008a80000 */
[----:B------:R-:W3:Y:S01]  /*5840*/  LDTM.16dp32bit_t16_t31.x32 R4, tmem[UR4+0x20] ;  /* 0x00002004000479ee */ /* 0x000ee20008aa0000 */
[----:B------:R-:W-:Y:S01]  /*5850*/  NOP ;  /* 0x0000000000007918 */ /* 0x000fe20000000000 */
[----:B------:R-:W-:Y:S01]  /*5860*/  R2UR UR5, R92 ;  /* 0x000000005c0572ca */ /* 0x000fe200000e0000 */
[--C-:B------:R-:W-:Y:S01]  /*5870*/  HADD2.F32 R65, -RZ, R66.reuse.H0_H0 ;  /* 0x20000042ff417230 */ /* 0x100fe20000004100 */
[----:B------:R-:W-:Y:S01]  /*5880*/  F2FP.F16.E4M3.UNPACK_B R61, R58 ;  /* 0x0000003aff3d723e */ /* 0x000fe200020006ff */
[----:B------:R-:W-:Y:S01]  /*5890*/  HADD2.F32 R67, -RZ, R66.H1_H1 ;  /* 0x30000042ff437230 */ /* 0x000fe20000004100 */
[-C--:B------:R-:W-:Y:S01]  /*58a0*/  F2FP.F16.E4M3.UNPACK_B R70, R53.reuse ;  /* 0x00000035ff46723e */ /* 0x080fe200020006ff */
[----:B------:R-:W-:Y:S01]  /*58b0*/  HADD2.F32 R52, -RZ, R63.H1_H1 ;  /* 0x3000003fff347230 */ /* 0x000fe20000004100 */
[----:B------:R-:W-:Y:S01]  /*58c0*/  F2FP.F16.E4M3.UNPACK_B R72, R53.H1 ;  /* 0x00000035ff48723e */ /* 0x000fe200030006ff */
[----:B------:R-:W-:Y:S01]  /*58d0*/  HADD2.F32 R53, -RZ, R56.H0_H0 ;  /* 0x20000038ff357230 */ /* 0x000fe20000004100 */
[-C--:B------:R-:W-:Y:S01]  /*58e0*/  F2FP.F16.E4M3.UNPACK_B R74, R54.reuse ;  /* 0x00000036ff4a723e */ /* 0x080fe200020006ff */
[----:B------:R-:W-:Y:S01]  /*58f0*/  HADD2.F32 R69, -RZ, R70.H0_H0 ;  /* 0x20000046ff457230 */ /* 0x000fe20000004100 */
[----:B------:R-:W-:Y:S01]  /*5900*/  F2FP.F16.E4M3.UNPACK_B R76, R54.H1 ;  /* 0x00000036ff4c723e */ /* 0x000fe200030006ff */
[----:B------:R-:W-:Y:S01]  /*5910*/  HADD2.F32 R54, -RZ, R56.H1_H1 ;  /* 0x30000038ff367230 */ /* 0x000fe20000004100 */
[----:B------:R-:W-:Y:S01]  /*5920*/  F2FP.F16.E4M3.UNPACK_B R60, R58.H1 ;  /* 0x0000003aff3c723e */ /* 0x000fe200030006ff */
[----:B------:R-:W-:Y:S01]  /*5930*/  UIADD3 UR5, UPT, UPT, UR5, 0xd0, URZ ;  /* 0x000000d005057890 */ /* 0x000fe2000fffe0ff */
[----:B------:R-:W-:Y:S01]  /*5940*/  HADD2.F32 R58, -RZ, R61.H1_H1 ;  /* 0x3000003dff3a7230 */ /* 0x000fe20000004100 */
[----:B------:R-:W-:Y:S01]  /*5950*/  F2FP.F16.E4M3.UNPACK_B R77, R55 ;  /* 0x00000037ff4d723e */ /* 0x000fe200020006ff */
[----:B------:R-:W-:Y:S01]  /*5960*/  HADD2.F32 R70, -RZ, R70.H1_H1 ;  /* 0x30000046ff467230 */ /* 0x000fe20000004100 */
[----:B------:R-:W-:Y:S01]  /*5970*/  UPRMT UR5, UR37, 0x654, UR5 ;  /* 0x0000065425057896 */ /* 0x000fe20008000005 */
[--C-:B------:R-:W-:Y:S01]  /*5980*/  HADD2.F32 R73, -RZ, R74.reuse.H0_H0 ;  /* 0x2000004aff497230 */ /* 0x100fe20000004100 */
[----:B------:R-:W-:Y:S01]  /*5990*/  F2FP.F16.E4M3.UNPACK_B R62, R59 ;  /* 0x0000003bff3e723e */ /* 0x000fe200020006ff */
[----:B------:R-:W-:Y:S01]  /*59a0*/  HADD2.F32 R74, -RZ, R74.H1_H1 ;  /* 0x3000004aff4a7230 */ /* 0x000fe20000004100 */
[----:B------:R-:W-:Y:S01]  /*59b0*/  F2FP.F16.E4M3.UNPACK_B R78, R55.H1 ;  /* 0x00000037ff4e723e */ /* 0x000fe200030006ff */
[C---:B---3--:R-:W-:Y:S01]  /*59c0*/  FMUL R4, R47.reuse, R4 ;  /* 0x000000042f047220 */ /* 0x048fe20000400000 */
[C---:B------:R-:W-:Y:S01]  /*59d0*/  FMUL R5, R47.reuse, R5 ;  /* 0x000000052f057220 */ /* 0x040fe20000400000 */
[C---:B------:R-:W-:Y:S01]  /*59e0*/  FMUL R8, R47.reuse, R8 ;  /* 0x000000082f087220 */ /* 0x040fe20000400000 */
[----:B------:R-:W-:Y:S01]  /*59f0*/  FMUL R9, R47, R9 ;  /* 0x000000092f097220 */ /* 0x000fe20000400000 */
[----:B------:R-:W-:Y:S01]  /*5a00*/  SYNCS.ARRIVE.TRANS64.RED.A1T0 RZ, [UR5], RZ ;  /* 0x000000ffffff79a7 */ /* 0x000fe20008100405 */
[C---:B------:R-:W-:Y:S01]  /*5a10*/  FFMA R4, R49.reuse, R48, R4 ;  /* 0x0000003031047223 */ /* 0x040fe20000000004 */
[----:B------:R-:W-:Y:S01]  /*5a20*/  FFMA R5, R49, R50, R5 ;  /* 0x0000003231057223 */ /* 0x000fe20000000005 */
[C---:B------:R-:W-:Y:S01]  /*5a30*/  FMUL R12, R47.reuse, R12 ;  /* 0x0000000c2f0c7220 */ /* 0x040fe20000400000 */
        /* <DEDUP_REMOVED lines=9> */
[----:B------:R-:W-:Y:S02]  /*5ad0*/  HADD2.F32 R48, -RZ, R77.H1_H1 ;  /* 0x3000004dff307230 */ /* 0x000fe40000004100 */
[C---:B------:R-:W-:Y:S01]  /*5ae0*/  FMUL R28, R47.reuse, R32 ;  /* 0x000000202f1c7220 */ /* 0x040fe20000400000 */
[C---:B------:R-:W-:Y:S01]  /*5af0*/  FMUL R29, R47.reuse, R33 ;  /* 0x000000212f1d7220 */ /* 0x040fe20000400000 */
[C---:B------:R-:W-:Y:S01]  /*5b00*/  FMUL R6, R47.reuse, R6 ;  /* 0x000000062f067220 */ /* 0x040fe20000400000 */
[C---:B------:R-:W-:Y:S01]  /*5b10*/  FMUL R7, R47.reuse, R7 ;  /* 0x000000072f077220 */ /* 0x040fe20000400000 */
[--C-:B------:R-:W-:Y:S02]  /*5b20*/  HADD2.F32 R55, -RZ, R57.reuse.H0_H0 ;  /* 0x20000039ff377230 */ /* 0x100fe40000004100 */
[----:B------:R-:W-:Y:S01]  /*5b30*/  FMUL R10, R47, R10 ;  /* 0x0000000a2f0a7220 */ /* 0x000fe20000400000 */
[C---:B------:R-:W-:Y:S01]  /*5b40*/  FFMA R6, R49.reuse, R51, R6 ;  /* 0x0000003331067223 */ /* 0x040fe20000000006 */
[----:B------:R-:W-:Y:S02]  /*5b50*/  HADD2.F32 R56, -RZ, R57.H1_H1 ;  /* 0x30000039ff387230 */ /* 0x000fe40000004100 */
[C---:B------:R-:W-:Y:S01]  /*5b60*/  FFMA R7, R49.reuse, R52, R7 ;  /* 0x0000003431077223 */ /* 0x040fe20000000007 */
[C---:B------:R-:W-:Y:S01]  /*5b70*/  FFMA R8, R49.reuse, R53, R8 ;  /* 0x0000003531087223 */ /* 0x040fe20000000008 */
[C---:B------:R-:W-:Y:S01]  /*5b80*/  FFMA R9, R49.reuse, R54, R9 ;  /* 0x0000003631097223 */ /* 0x040fe20000000009 */
[----:B------:R-:W-:Y:S02]  /*5b90*/  HADD2.F32 R57, -RZ, R61.H0_H0 ;  /* 0x2000003dff397230 */ /* 0x000fe40000004100 */
[----:B------:R-:W-:Y:S01]  /*5ba0*/  FFMA R10, R49, R55, R10 ;  /* 0x00000037310a7223 */ /* 0x000fe2000000000a */
[----:B------:R-:W-:Y:S01]  /*5bb0*/  F2FP.SATFINITE.E4M3.F32.PACK_AB_MERGE_C R92, R7, R6, RZ ;  /* 0x00000006075c723e */ /* 0x000fe200048070ff */
[----:B------:R-:W-:Y:S02]  /*5bc0*/  HADD2.F32 R61, -RZ, R62.H0_H0 ;  /* 0x2000003eff3d7230 */ /* 0x000fe40000004100 */
[----:B------:R-:W-:Y:S01]  /*5bd0*/  FMUL R11, R47, R11 ;  /* 0x0000000b2f0b7220 */ /* 0x000fe20000400000 */
[----:B------:R-:W-:Y:S01]  /*5be0*/  F2FP.F16.E4M3.UNPACK_B R64, R59.H1 ;  /* 0x0000003bff40723e */ /* 0x000fe200030006ff */
[----:B------:R-:W-:Y:S01]  /*5bf0*/  HADD2.F32 R59, -RZ, R60.H0_H0 ;  /* 0x2000003cff3b7230 */ /* 0x000fe20000004100 */
[----:B------:R-:W-:Y:S01]  /*5c00*/  F2FP.SATFINITE.E4M3.F32.PACK_AB_MERGE_C R92, R5, R4, R92 ;  /* 0x00000004055c723e */ /* 0x000fe2000480705c */
[C---:B------:R-:W-:Y:S01]  /*5c10*/  FFMA R11, R49.reuse, R56, R11 ;  /* 0x00000038310b7223 */ /* 0x040fe2000000000b */
[C---:B------:R-:W-:Y:S01]  /*5c20*/  FFMA R12, R49.reuse, R57, R12 ;  /* 0x00000039310c7223 */ /* 0x040fe2000000000c */
[----:B------:R-:W-:Y:S01]  /*5c30*/  FFMA R13, R49, R58, R13 ;  /* 0x0000003a310d7223 */ /* 0x000fe2000000000d */
[----:B------:R-:W-:Y:S02]  /*5c40*/  HADD2.F32 R62, -RZ, R62.H1_H1 ;  /* 0x3000003eff3e7230 */ /* 0x000fe40000004100 */
[----:B------:R-:W-:Y:S01]  /*5c50*/  FMUL R14, R47, R14 ;  /* 0x0000000e2f0e7220 */ /* 0x000fe20000400000 */
[----:B------:R-:W-:Y:S01]  /*5c60*/  HADD2.F32 R60, -RZ, R60.H1_H1 ;  /* 0x3000003cff3c7230 */ /* 0x000fe20000004100 */
[----:B------:R-:W-:Y:S01]  /*5c70*/  F2FP.SATFINITE.E4M3.F32.PACK_AB_MERGE_C R93, R11, R10, RZ ;  /* 0x0000000a0b5d723e */ /* 0x000fe200048070ff */
[----:B------:R-:W-:Y:S02]  /*5c80*/  HADD2.F32 R51, -RZ, R77.H0_H0 ;  /* 0x2000004dff337230 */ /* 0x000fe40000004100 */
[----:B------:R-:W-:Y:S01]  /*5c90*/  FFMA R14, R49, R59, R14 ;  /* 0x0000003b310e7223 */ /* 0x000fe2000000000e */
[----:B------:R-:W-:Y:S01]  /*5ca0*/  FMUL R15, R47, R15 ;  /* 0x0000000f2f0f7220 */ /* 0x000fe20000400000 */
[--C-:B------:R-:W-:Y:S01]  /*5cb0*/  HADD2.F32 R63, -RZ, R64.reuse.H0_H0 ;  /* 0x20000040ff3f7230 */ /* 0x100fe20000004100 */
[----:B------:R-:W-:Y:S01]  /*5cc0*/  F2FP.SATFINITE.E4M3.F32.PACK_AB_MERGE_C R93, R9, R8, R93 ;  /* 0x00000008095d723e */ /* 0x000fe2000480705d */
[----:B------:R-:W-:Y:S02]  /*5cd0*/  HADD2.F32 R64, -RZ, R64.H1_H1 ;  /* 0x30000040ff407230 */ /* 0x000fe40000004100 */
[C---:B------:R-:W-:Y:S01]  /*5ce0*/  FFMA R15, R49.reuse, R60, R15 ;  /* 0x0000003c310f7223 */ /* 0x040fe2000000000f */
[C---:B------:R-:W-:Y:S01]  /*5cf0*/  FFMA R16, R49.reuse, R61, R16 ;  /* 0x0000003d31107223 */ /* 0x040fe20000000010 */
[----:B------:R-:W-:Y:S01]  /*5d00*/  FFMA R17, R49, R62, R17 ;  /* 0x0000003e31117223 */ /* 0x000fe20000000011 */
[C---:B------:R-:W-:Y:S01]  /*5d10*/  FMUL R18, R47.reuse, R18 ;  /* 0x000000122f127220 */ /* 0x040fe20000400000 */
[C---:B------:R-:W-:Y:S01]  /*5d20*/  FMUL R19, R47.reuse, R19 ;  /* 0x000000132f137220 */ /* 0x040fe20000400000 */
[--C-:B------:R-:W-:Y:S02]  /*5d30*/  HADD2.F32 R66, -RZ, R68.reuse.H0_H0 ;  /* 0x20000044ff427230 */ /* 0x100fe40000004100 */
[----:B------:R-:W-:Y:S01]  /*5d40*/  FMUL R3, R47, R22 ;  /* 0x000000162f037220 */ /* 0x000fe20000400000 */
[C---:B------:R-:W-:Y:S01]  /*5d50*/  FFMA R18, R49.reuse, R63, R18 ;  /* 0x0000003f31127223 */ /* 0x040fe20000000012 */
[----:B------:R-:W-:Y:S02]  /*5d60*/  HADD2.F32 R68, -RZ, R68.H1_H1 ;  /* 0x30000044ff447230 */ /* 0x000fe40000004100 */
[----:B------:R-:W-:Y:S01]  /*5d70*/  FFMA R19, R49, R64, R19 ;  /* 0x0000004031137223 */ /* 0x000fe20000000013 */
[----:B------:R-:W-:Y:S01]  /*5d80*/  FMUL R23, R47, R23 ;  /* 0x000000172f177220 */ /* 0x000fe20000400000 */
[C---:B------:R-:W-:Y:S01]  /*5d90*/  FFMA R0, R49.reuse, R65, R0 ;  /* 0x0000004131007223 */ /* 0x040fe20000000000 */
[C---:B------:R-:W-:Y:S01]  /*5da0*/  FFMA R2, R49.reuse, R67, R2 ;  /* 0x0000004331027223 */ /* 0x040fe20000000002 */
[--C-:B------:R-:W-:Y:S02]  /*5db0*/  HADD2.F32 R71, -RZ, R72.reuse.H0_H0 ;  /* 0x20000048ff477230 */ /* 0x100fe40000004100 */
[----:B------:R-:W-:Y:S01]  /*5dc0*/  FFMA R3, R49, R66, R3 ;  /* 0x0000004231037223 */ /* 0x000fe20000000003 */
[----:B------:R-:W-:Y:S02]  /*5dd0*/  HADD2.F32 R72, -RZ, R72.H1_H1 ;  /* 0x30000048ff487230 */ /* 0x000fe40000004100 */
[----:B------:R-:W-:Y:S01]  /*5de0*/  FMUL R22, R47, R26 ;  /* 0x0000001a2f167220 */ /* 0x000fe20000400000 */
        /* <DEDUP_REMOVED lines=18> */
[----:B------:R-:W-:Y:S01]  /*5f10*/  F2FP.SATFINITE.E4M3.F32.PACK_AB_MERGE_C R94, R15, R14, RZ ;  /* 0x0000000e0f5e723e */ /* 0x000fe200048070ff */
[----:B------:R-:W-:Y:S01]  /*5f20*/  FFMA R28, R49, R51, R28 ;  /* 0x00000033311c7223 */ /* 0x000fe2000000001c */
[----:B------:R-:W-:Y:S01]  /*5f30*/  F2FP.SATFINITE.E4M3.F32.PACK_AB_MERGE_C R95, R19, R18, RZ ;  /* 0x00000012135f723e */ /* 0x000fe200048070ff */
[C---:B------:R-:W-:Y:S01]  /*5f40*/  FFMA R29, R49.reuse, R48, R29 ;  /* 0x00000030311d7223 */ /* 0x040fe2000000001d */
[C---:B------:R-:W-:Y:S01]  /*5f50*/  FFMA R30, R49.reuse, R77, R30 ;  /* 0x0000004d311e7223 */ /* 0x040fe2000000001e */
[----:B------:R-:W-:Y:S01]  /*5f60*/  FFMA R35, R49, R50, R35 ;  /* 0x0000003231237223 */ /* 0x000fe20000000023 */
[----:B------:R-:W-:Y:S02]  /*5f70*/  F2FP.SATFINITE.E4M3.F32.PACK_AB_MERGE_C R94, R13, R12, R94 ;  /* 0x0000000c0d5e723e */ /* 0x000fe4000480705e */
[----:B------:R-:W-:Y:S02]  /*5f80*/  F2FP.SATFINITE.E4M3.F32.PACK_AB_MERGE_C R95, R17, R16, R95 ;  /* 0x00000010115f723e */ /* 0x000fe4000480705f */
[----:B------:R-:W-:Y:S02]  /*5f90*/  F2FP.SATFINITE.E4M3.F32.PACK_AB_MERGE_C R113, R23, R3, RZ ;  /* 0x000000031771723e */ /* 0x000fe400048070ff */
[----:B------:R-:W-:Y:S01]  /*5fa0*/  F2FP.SATFINITE.E4M3.F32.PACK_AB_MERGE_C R114, R27, R22, RZ ;  /* 0x000000161b72723e */ /* 0x000fe200048070ff */
[----:B------:R1:W-:Y:S01]  /*5fb0*/  STS.128 [R103+UR43+0x1200], R92 ;  /* 0x0012005c67007988 */ /* 0x0003e20008000c2b */
[----:B------:R-:W-:Y:S02]  /*5fc0*/  F2FP.SATFINITE.E4M3.F32.PACK_AB_MERGE_C R116, R31, R26, RZ ;  /* 0x0000001a1f74723e */ /* 0x000fe400048070ff */
[----:B------:R-:W-:Y:S02]  /*5fd0*/  F2FP.SATFINITE.E4M3.F32.PACK_AB_MERGE_C R117, R35, R30, RZ ;  /* 0x0000001e2375723e */ /* 0x000fe400048070ff */
[----:B------:R-:W-:Y:S02]  /*5fe0*/  F2FP.SATFINITE.E4M3.F32.PACK_AB_MERGE_C R112, R2, R0, R113 ;  /* 0x000000000270723e */ /* 0x000fe40004807071 */
[----:B------:R-:W-:Y:S02]  /*5ff0*/  F2FP.SATFINITE.E4M3.F32.PACK_AB_MERGE_C R113, R21, R20, R114 ;  /* 0x000000141571723e */ /* 0x000fe40004807072 */
[----:B------:R-:W-:Y:S02]  /*6000*/  F2FP.SATFINITE.E4M3.F32.PACK_AB_MERGE_C R114, R25, R24, R116 ;  /* 0x000000181972723e */ /* 0x000fe40004807074 */
[----:B------:R-:W-:Y:S02]  /*6010*/  F2FP.SATFINITE.E4M3.F32.PACK_AB_MERGE_C R115, R29, R28, R117 ;  /* 0x0000001c1d73723e */ /* 0x000fe40004807075 */
[----:B------:R-:W-:Y:S03]  /*6020*/  IADD3 R116, PT, PT, R44, 0x1, RZ ;  /* 0x000000012c747810 */ /* 0x000fe60007ffe0ff */
[----:B------:R1:W-:Y:S01]  /*6030*/  STS.128 [R102+0x1010], R112 ;  /* 0x0010107066007388 */ /* 0x0003e20000000c00 */
[----:B------:R-:W-:Y:S01]  /*6040*/  @!PT LDS RZ, [RZ] ;  /* 0x00000000fffff984 */ /* 0x000fe20000000800 */
[----:B------:R-:W-:Y:S01]  /*6050*/  @!PT LDS RZ, [RZ] ;  /* 0x00000000fffff984 */ /* 0x000fe20000000800 */
[----:B------:R-:W-:Y:S01]  /*6060*/  @!PT LDS RZ, [RZ] ;  /* 0x00000000fffff984 */ /* 0x000fe20000000800 */
[----:B------:R-:W-:Y:S01]  /*6070*/  @!PT LDS RZ, [RZ] ;  /* 0x00000000fffff984 */ /* 0x000fe20000000800 */
[----:B------:R3:W-:Y:S07]  /*6080*/  MEMBAR.ALL.CTA ;  /* 0x0000000000007992 */ /* 0x0007ee0000008000 */
[----:B---3--:R-:W3:Y:S02]  /*6090*/  FENCE.VIEW.ASYNC.S ;  /* 0x00000000000073c6 */ /* 0x008ee40000000000 */
[----:B---3--:R-:W-:Y:S06]  /*60a0*/  BAR.SYNC.DEFER_BLOCKING 0x1, 0x80 ;  /* 0x0042000000007b1d */ /* 0x008fec0000010000 */
[----:B------:R-:W-:Y:S05]  /*60b0*/  @P0 BRA `(.L_x_96) ;  /* 0x0000000000340947 */ /* 0x000fea0003800000 */
[----:B------:R-:W-:Y:S01]  /*60c0*/  UIADD3 UR12, UPT, UPT, UR43, 0x1200, URZ ;  /* 0x000012002b0c7890 */ /* 0x000fe2000fffe0ff */
[----:B------:R-:W-:Y:S01]  /*60d0*/  R2UR UR9, R91 ;  /* 0x000000005b0972ca */ /* 0x000fe200000e0000 */
[----:B------:R-:W-:Y:S01]  /*60e0*/  UIADD3 UR10, UP0, UPT, UR46, 0x680, URZ ;  /* 0x000006802e0a7890 */ /* 0x000fe2000ff1e0ff */
[----:B------:R-:W-:Y:S01]  /*60f0*/  R2UR UR8, R97 ;  /* 0x00000000610872ca */ /* 0x000fe200000e0000 */
[----:B------:R-:W-:Y:S02]  /*6100*/  UMOV UR7, UR36 ;  /* 0x0000002400077c82 */ /* 0x000fe40008000000 */
[----:B------:R-:W-:Y:S01]  /*6110*/  IMAD.U32 R109, RZ, RZ, UR12 ;  /* 0x0000000cff6d7e24 */ /* 0x000fe2000f8e00ff */
[----:B------:R-:W-:Y:S04]  /*6120*/  UIADD3.X UR11, UPT, UPT, URZ, UR47, URZ, UP0, !UPT ;  /* 0x0000002fff0b7290 */ /* 0x000fe800087fe4ff */
[----:B------:R-:W-:Y:S03]  /*6130*/  R2UR UR4, R109 ;  /* 0x000000006d0472ca */ /* 0x000fe600000e0000 */
[----:B------:R-:W-:Y:S02]  /*6140*/  USHF.L.U32 UR5, UR9, 0x6, URZ ;  /* 0x0000000609057899 */ /* 0x000fe400080006ff */
[----:B------:R-:W-:Y:S09]  /*6150*/  USHF.L.U32 UR6, UR8, 0x6, URZ ;  /* 0x0000000608067899 */ /* 0x000ff200080006ff */
[----:B------:R3:W-:Y:S01]  /*6160*/  UTMASTG.3D [UR4], [UR10] ;  /* 0x000000040a0073b5 */ /* 0x0007e20008010000 */
[----:B------:R0:W-:Y:S01]  /*6170*/  UTMACMDFLUSH ;  /* 0x00000000000079b7 */ /* 0x0001e20000000000 */
[----:B---3--:R-:W-:Y:S04]  /*6180*/  DEPBAR.LE SB0, 0x0 ;  /* 0x000080000000791a */ /* 0x008fe80000000000 */
.L_x_96:
[----:B------:R-:W-:Y:S05]  /*6190*/  BSYNC.RECONVERGENT B0 ;  /* 0x0000000000007941 */ /* 0x000fea0003800200 */
.L_x_95:
[----:B------:R-:W-:Y:S01]  /*61a0*/  BAR.SYNC.DEFER_BLOCKING 0x1, 0x80 ;  /* 0x0042000000007b1d */ /* 0x000fe20000010000 */
[----:B------:R-:W-:Y:S01]  /*61b0*/  ISETP.NE.AND P2, PT, R110, RZ, PT ;  /* 0x000000ff6e00720c */ /* 0x000fe20003f45270 */
[----:B------:R-:W-:Y:S01]  /*61c0*/  IMAD.IADD R91, R43, 0x1, R79 ;  /* 0x000000012b5b7824 */ /* 0x000fe200078e024f */
[----:B------:R-:W-:Y:S01]  /*61d0*/  ISETP.NE.AND P0, PT, R111, 0x2, PT ;  /* 0x000000026f00780c */ /* 0x000fe20003f05270 */
[----:B------:R-:W-:Y:S01]  /*61e0*/  IMAD.IADD R97, R45, 0x1, R90 ;  /* 0x000000012d617824 */ /* 0x000fe200078e025a */
[----:B------:R-:W-:Y:S02]  /*61f0*/  ISETP.NE.AND P1, PT, R116, 0x4, PT ;  /* 0x000000047400780c */ /* 0x000fe40003f25270 */
[----:B------:R-:W-:Y:S02]  /*6200*/  SEL R0, RZ, 0x1, P0 ;  /* 0x00000001ff007807 */ /* 0x000fe40000000000 */
[----:B------:R-:W-:Y:S02]  /*6210*/  SEL R3, RZ, 0x1, P1 ;  /* 0x00000001ff037807 */ /* 0x000fe40000800000 */
[----:B------:R-:W-:Y:S02]  /*6220*/  LOP3.LUT R107, R107, R0, RZ, 0x3c, !PT ;  /* 0x000000006b6b7212 */ /* 0x000fe400078e3cff */
[----:B------:R-:W-:Y:S02]  /*6230*/  LOP3.LUT R108, R108, R3, RZ, 0x3c, !PT ;  /* 0x000000036c6c7212 */ /* 0x000fe400078e3cff */
[----:B------:R-:W-:Y:S02]  /*6240*/  @P2 R2UR UR36, R105 ;  /* 0x00000000692422ca */ /* 0x000fe400000e0000 */
[----:B------:R-:W-:Y:S02]  /*6250*/  SEL R111, R111, RZ, P0 ;  /* 0x000000ff6f6f7207 */ /* 0x000fe40000000000 */
[----:B------:R-:W-:Y:S01]  /*6260*/  SEL R44, R116, RZ, P1 ;  /* 0x000000ff742c7207 */ /* 0x000fe20000800000 */
[----:B------:R-:W-:Y:S10]  /*6270*/  @P2 BRA `(.L_x_97) ;  /* 0xffffffe400842947 */ /* 0x000ff4000383ffff */
[----:B------:R-:W-:Y:S05]  /*6280*/  EXIT ;  /* 0x000000000000794d */ /* 0x000fea0003800000 */
.L_x_19:
[----:B--2---:R2:W1:Y:S02]  /*6290*/  SYNCS.PHASECHK.TRANS64.TRYWAIT P0, [R3+URZ+0x100], R2 ;  /* 0x00010002030075a7 */ /* 0x00446400080011ff */
[----:B-1----:R-:W-:Y:S05]  /*62a0*/  @!P0 NANOSLEEP.SYNCS 0x989680 ;  /* 0x009896800000895d */ /* 0x002fea0003900000 */
[----:B------:R-:W1:Y:S02]  /*62b0*/  @!P0 SYNCS.PHASECHK.TRANS64 P0, [R3+URZ+0x100], R2 ;  /* 0x00010002030085a7 */ /* 0x000e6400080010ff */
[----:B-1----:R-:W-:Y:S05]  /*62c0*/  @!P0 BRA `(.L_x_19) ;  /* 0xfffffffc00f08947 */ /* 0x002fea000383ffff */
[----:B------:R-:W-:Y:S05]  /*62d0*/  BRA `(.L_x_98) ;  /* 0xffffffb000c07947 */ /* 0x000fea000383ffff */
.L_x_22:
[----:B-1----:R-:W-:-:S07]  /*62e0*/  MOV R2, UR33 ;  /* 0x0000002100027c02 */ /* 0x002fce0008000f00 */
.L_x_99:
[----:B-1----:R1:W2:Y:S02]  /*62f0*/  SYNCS.PHASECHK.TRANS64.TRYWAIT P0, [R2+URZ+0x38], R5 ;  /* 0x00003805020075a7 */ /* 0x0022a400080011ff */
[----:B--2---:R-:W-:Y:S05]  /*6300*/  @!P0 NANOSLEEP.SYNCS 0x989680 ;  /* 0x009896800000895d */ /* 0x004fea0003900000 */
[----:B------:R-:W2:Y:S02]  /*6310*/  @!P0 SYNCS.PHASECHK.TRANS64 P0, [R2+URZ+0x38], R5 ;  /* 0x00003805020085a7 */ /* 0x000ea400080010ff */
[----:B--2---:R-:W-:Y:S05]  /*6320*/  @!P0 BRA `(.L_x_99) ;  /* 0xfffffffc00f08947 */ /* 0x004fea000383ffff */
[----:B------:R-:W-:Y:S05]  /*6330*/  BRA `(.L_x_21) ;  /* 0xffffffb400107947 */ /* 0x000fea000383ffff */
.L_x_28:
[----:B-1----:R-:W-:-:S07]  /*6340*/  MOV R2, UR17 ;  /* 0x0000001100027c02 */ /* 0x002fce0008000f00 */
.L_x_100:
[----:B-1----:R1:W2:Y:S02]  /*6350*/  SYNCS.PHASECHK.TRANS64.TRYWAIT P0, [R2+URZ+0x38], R5 ;  /* 0x00003805020075a7 */ /* 0x0022a400080011ff */
[----:B--2---:R-:W-:Y:S05]  /*6360*/  @!P0 NANOSLEEP.SYNCS 0x989680 ;  /* 0x009896800000895d */ /* 0x004fea0003900000 */
[----:B------:R-:W2:Y:S02]  /*6370*/  @!P0 SYNCS.PHASECHK.TRANS64 P0, [R2+URZ+0x38], R5 ;  /* 0x00003805020085a7 */ /* 0x000ea400080010ff */
[----:B--2---:R-:W-:Y:S05]  /*6380*/  @!P0 BRA `(.L_x_100) ;  /* 0xfffffffc00f08947 */ /* 0x004fea000383ffff */
[----:B------:R-:W-:Y:S05]  /*6390*/  BRA `(.L_x_27) ;  /* 0xffffffb400b47947 */ /* 0x000fea000383ffff */
.L_x_32:
[----:B-1----:R1:W2:Y:S02]  /*63a0*/  SYNCS.PHASECHK.TRANS64.TRYWAIT P0, [R2+URZ+0x90], R3 ;  /* 0x00009003020075a7 */ /* 0x0022a400080011ff */
[----:B--2---:R-:W-:Y:S05]  /*63b0*/  @!P0 NANOSLEEP.SYNCS 0x989680 ;  /* 0x009896800000895d */ /* 0x004fea0003900000 */
[----:B------:R-:W2:Y:S02]  /*63c0*/  @!P0 SYNCS.PHASECHK.TRANS64 P0, [R2+URZ+0x90], R3 ;  /* 0x00009003020085a7 */ /* 0x000ea400080010ff */
[----:B--2---:R-:W-:Y:S05]  /*63d0*/  @!P0 BRA `(.L_x_32) ;  /* 0xfffffffc00f08947 */ /* 0x004fea000383ffff */
[----:B------:R-:W-:Y:S05]  /*63e0*/  BRA `(.L_x_101) ;  /* 0xffffffb800407947 */ /* 0x000fea000383ffff */
.L_x_36:
[----:B----4-:R-:W-:-:S07]  /*63f0*/  MOV R0, UR5 ;  /* 0x0000000500007c02 */ /* 0x010fce0008000f00 */
.L_x_102:
[----:B-1----:R1:W2:Y:S02]  /*6400*/  SYNCS.PHASECHK.TRANS64.TRYWAIT P0, [R0+URZ], R3 ;  /* 0x00000003000075a7 */ /* 0x0022a400080011ff */
[----:B--2---:R-:W-:Y:S05]  /*6410*/  @!P0 NANOSLEEP.SYNCS 0x989680 ;  /* 0x009896800000895d */ /* 0x004fea0003900000 */
[----:B------:R-:W2:Y:S02]  /*6420*/  @!P0 SYNCS.PHASECHK.TRANS64 P0, [R0+URZ], R3 ;  /* 0x00000003000085a7 */ /* 0x000ea400080010ff */
[----:B--2---:R-:W-:Y:S05]  /*6430*/  @!P0 BRA `(.L_x_102) ;  /* 0xfffffffc00f08947 */ /* 0x004fea000383ffff */
[----:B------:R-:W-:Y:S05]  /*6440*/  BRA `(.L_x_103) ;  /* 0xffffffbc00b07947 */ /* 0x000fea000383ffff */
.L_x_37:
[----:B----4-:R-:W-:-:S07]  /*6450*/  MOV R0, UR5 ;  /* 0x0000000500007c02 */ /* 0x010fce0008000f00 */
.L_x_104:
[----:B-1----:R1:W2:Y:S02]  /*6460*/  SYNCS.PHASECHK.TRANS64.TRYWAIT P0, [R0+URZ], R3 ;  /* 0x00000003000075a7 */ /* 0x0022a400080011ff */
[----:B--2---:R-:W-:Y:S05]  /*6470*/  @!P0 NANOSLEEP.SYNCS 0x989680 ;  /* 0x009896800000895d */ /* 0x004fea0003900000 */
[----:B------:R-:W2:Y:S02]  /*6480*/  @!P0 SYNCS.PHASECHK.TRANS64 P0, [R0+URZ], R3 ;  /* 0x00000003000085a7 */ /* 0x000ea400080010ff */
[----:B--2---:R-:W-:Y:S05]  /*6490*/  @!P0 BRA `(.L_x_104) ;  /* 0xfffffffc00f08947 */ /* 0x004fea000383ffff */
[----:B------:R-:W-:Y:S05]  /*64a0*/  BRA `(.L_x_105) ;  /* 0xffffffbc00bc7947 */ /* 0x000fea000383ffff */
.L_x_38:
[----:B----4-:R-:W-:-:S07]  /*64b0*/  MOV R0, UR5 ;  /* 0x0000000500007c02 */ /* 0x010fce0008000f00 */
.L_x_106:
[----:B-1----:R1:W2:Y:S02]  /*64c0*/  SYNCS.PHASECHK.TRANS64.TRYWAIT P0, [R0+URZ], R3 ;  /* 0x00000003000075a7 */ /* 0x0022a400080011ff */
[----:B--2---:R-:W-:Y:S05]  /*64d0*/  @!P0 NANOSLEEP.SYNCS 0x989680 ;  /* 0x009896800000895d */ /* 0x004fea0003900000 */
[----:B------:R-:W2:Y:S02]  /*64e0*/  @!P0 SYNCS.PHASECHK.TRANS64 P0, [R0+URZ], R3 ;  /* 0x00000003000085a7 */ /* 0x000ea400080010ff */
[----:B--2---:R-:W-:Y:S05]  /*64f0*/  @!P0 BRA `(.L_x_106) ;  /* 0xfffffffc00f08947 */ /* 0x004fea000383ffff */
[----:B------:R-:W-:Y:S05]  /*6500*/  BRA `(.L_x_107) ;  /* 0xffffffbc00c87947 */ /* 0x000fea000383ffff */
.L_x_39:
[----:B----4-:R-:W-:-:S07]  /*6510*/  MOV R0, UR5 ;  /* 0x0000000500007c02 */ /* 0x010fce0008000f00 */
.L_x_108:
[----:B-1----:R1:W2:Y:S02]  /*6520*/  SYNCS.PHASECHK.TRANS64.TRYWAIT P0, [R0+URZ], R3 ;  /* 0x00000003000075a7 */ /* 0x0022a400080011ff */
[----:B--2---:R-:W-:Y:S05]  /*6530*/  @!P0 NANOSLEEP.SYNCS 0x989680 ;  /* 0x009896800000895d */ /* 0x004fea0003900000 */
[----:B------:R-:W2:Y:S02]  /*6540*/  @!P0 SYNCS.PHASECHK.TRANS64 P0, [R0+URZ], R3 ;  /* 0x00000003000085a7 */ /* 0x000ea400080010ff */
[----:B--2---:R-:W-:Y:S05]  /*6550*/  @!P0 BRA `(.L_x_108) ;  /* 0xfffffffc00f08947 */ /* 0x004fea000383ffff */
[----:B------:R-:W-:Y:S05]  /*6560*/  BRA `(.L_x_109) ;  /* 0xffffffbc00d47947 */ /* 0x000fea000383ffff */
.L_x_40:
[----:B----4-:R-:W-:-:S07]  /*6570*/  MOV R0, UR5 ;  /* 0x0000000500007c02 */ /* 0x010fce0008000f00 */
.L_x_110:
[----:B-1----:R1:W2:Y:S02]  /*6580*/  SYNCS.PHASECHK.TRANS64.TRYWAIT P0, [R0+URZ], R3 ;  /* 0x00000003000075a7 */ /* 0x0022a400080011ff */
[----:B--2---:R-:W-:Y:S05]  /*6590*/  @!P0 NANOSLEEP.SYNCS 0x989680 ;  /* 0x009896800000895d */ /* 0x004fea0003900000 */
[----:B------:R-:W2:Y:S02]  /*65a0*/  @!P0 SYNCS.PHASECHK.TRANS64 P0, [R0+URZ], R3 ;  /* 0x00000003000085a7 */ /* 0x000ea400080010ff */
[----:B--2---:R-:W-:Y:S05]  /*65b0*/  @!P0 BRA `(.L_x_110) ;  /* 0xfffffffc00f08947 */ /* 0x004fea000383ffff */
[----:B------:R-:W-:Y:S05]  /*65c0*/  BRA `(.L_x_111) ;  /* 0xffffffbc00e07947 */ /* 0x000fea000383ffff */
.L_x_41:
[----:B----4-:R-:W-:-:S07]  /*65d0*/  MOV R0, UR5 ;  /* 0x0000000500007c02 */ /* 0x010fce0008000f00 */
.L_x_112:
[----:B-1----:R1:W2:Y:S02]  /*65e0*/  SYNCS.PHASECHK.TRANS64.TRYWAIT P0, [R0+URZ], R3 ;  /* 0x00000003000075a7 */ /* 0x0022a400080011ff */
[----:B--2---:R-:W-:Y:S05]  /*65f0*/  @!P0 NANOSLEEP.SYNCS 0x989680 ;  /* 0x009896800000895d */ /* 0x004fea0003900000 */
[----:B------:R-:W2:Y:S02]  /*6600*/  @!P0 SYNCS.PHASECHK.TRANS64 P0, [R0+URZ], R3 ;  /* 0x00000003000085a7 */ /* 0x000ea400080010ff */
[----:B--2---:R-:W-:Y:S05]  /*6610*/  @!P0 BRA `(.L_x_112) ;  /* 0xfffffffc00f08947 */ /* 0x004fea000383ffff */
[----:B------:R-:W-:Y:S05]  /*6620*/  BRA `(.L_x_113) ;  /* 0xffffffbc00ec7947 */ /* 0x000fea000383ffff */
.L_x_44:
[----:B-1----:R1:W2:Y:S02]  /*6630*/  SYNCS.PHASECHK.TRANS64.TRYWAIT P0, [R0+URZ+0xf0], R5 ;  /* 0x0000f005000075a7 */ /* 0x0022a400080011ff */
[----:B--2---:R-:W-:Y:S05]  /*6640*/  @!P0 NANOSLEEP.SYNCS 0x989680 ;  /* 0x009896800000895d */ /* 0x004fea0003900000 */
[----:B------:R-:W2:Y:S02]  /*6650*/  @!P0 SYNCS.PHASECHK.TRANS64 P0, [R0+URZ+0xf0], R5 ;  /* 0x0000f005000085a7 */ /* 0x000ea400080010ff */
[----:B--2---:R-:W-:Y:S05]  /*6660*/  @!P0 BRA `(.L_x_44) ;  /* 0xfffffffc00f08947 */ /* 0x004fea000383ffff */
[----:B------:R-:W-:Y:S05]  /*6670*/  BRA `(.L_x_114) ;  /* 0xffffffc000487947 */ /* 0x000fea000383ffff */
.L_x_45:
[----:B------:R-:W-:-:S07]  /*6680*/  MOV R0, UR5 ;  /* 0x0000000500007c02 */ /* 0x000fce0008000f00 */
.L_x_115:
[----:B-1----:R1:W2:Y:S02]  /*6690*/  SYNCS.PHASECHK.TRANS64.TRYWAIT P0, [R0+URZ+0xa0], R5 ;  /* 0x0000a005000075a7 */ /* 0x0022a400080011ff */
[----:B--2---:R-:W-:Y:S05]  /*66a0*/  @!P0 NANOSLEEP.SYNCS 0x989680 ;  /* 0x009896800000895d */ /* 0x004fea0003900000 */
[----:B------:R-:W2:Y:S02]  /*66b0*/  @!P0 SYNCS.PHASECHK.TRANS64 P0, [R0+URZ+0xa0], R5 ;  /* 0x0000a005000085a7 */ /* 0x000ea400080010ff */
[----:B--2---:R-:W-:Y:S05]  /*66c0*/  @!P0 BRA `(.L_x_115) ;  /* 0xfffffffc00f08947 */ /* 0x004fea000383ffff */
[----:B------:R-:W-:Y:S05]  /*66d0*/  BRA `(.L_x_116) ;  /* 0xffffffc000587947 */ /* 0x000fea000383ffff */
.L_x_46:
[----:B-1----:R1:W2:Y:S02]  /*66e0*/  SYNCS.PHASECHK.TRANS64.TRYWAIT P1, [R0+URZ+0x90], R5 ;  /* 0x00009005000075a7 */ /* 0x0022a400080211ff */
[----:B--2---:R-:W-:Y:S05]  /*66f0*/  @!P1 NANOSLEEP.SYNCS 0x989680 ;  /* 0x009896800000995d */ /* 0x004fea0003900000 */
[----:B------:R-:W2:Y:S02]  /*6700*/  @!P1 SYNCS.PHASECHK.TRANS64 P1, [R0+URZ+0x90], R5 ;  /* 0x00009005000095a7 */ /* 0x000ea400080210ff */
[----:B--2---:R-:W-:Y:S05]  /*6710*/  @!P1 BRA `(.L_x_46) ;  /* 0xfffffffc00f09947 */ /* 0x004fea000383ffff */
[----:B------:R-:W-:Y:S05]  /*6720*/  BRA `(.L_x_117) ;  /* 0xffffffc000887947 */ /* 0x000fea000383ffff */
.L_x_49:
[----:B------:R-:W-:-:S07]  /*6730*/  MOV R0, UR5 ;  /* 0x0000000500007c02 */ /* 0x000fce0008000f00 */
.L_x_118:
[----:B-1----:R1:W2:Y:S02]  /*6740*/  SYNCS.PHASECHK.TRANS64.TRYWAIT P0, [R0+URZ+0xa0], R3 ;  /* 0x0000a003000075a7 */ /* 0x0022a400080011ff */
[----:B--2---:R-:W-:Y:S05]  /*6750*/  @!P0 NANOSLEEP.SYNCS 0x989680 ;  /* 0x009896800000895d */ /* 0x004fea0003900000 */
[----:B------:R-:W2:Y:S02]  /*6760*/  @!P0 SYNCS.PHASECHK.TRANS64 P0, [R0+URZ+0xa0], R3 ;  /* 0x0000a003000085a7 */ /* 0x000ea400080010ff */
[----:B--2---:R-:W-:Y:S05]  /*6770*/  @!P0 BRA `(.L_x_118) ;  /* 0xfffffffc00f08947 */ /* 0x004fea000383ffff */
[----:B------:R-:W-:Y:S05]  /*6780*/  BRA `(.L_x_48) ;  /* 0xffffffc000dc7947 */ /* 0x000fea000383ffff */
.L_x_56:
[----:B-1----:R1:W2:Y:S02]  /*6790*/  SYNCS.PHASECHK.TRANS64.TRYWAIT P1, [R0+URZ+0x90], R5 ;  /* 0x00009005000075a7 */ /* 0x0022a400080211ff */
[----:B--2---:R-:W-:Y:S05]  /*67a0*/  @!P1 NANOSLEEP.SYNCS 0x989680 ;  /* 0x009896800000995d */ /* 0x004fea0003900000 */
[----:B------:R-:W2:Y:S02]  /*67b0*/  @!P1 SYNCS.PHASECHK.TRANS64 P1, [R0+URZ+0x90], R5 ;  /* 0x00009005000095a7 */ /* 0x000ea400080210ff */
[----:B--2---:R-:W-:Y:S05]  /*67c0*/  @!P1 BRA `(.L_x_56) ;  /* 0xfffffffc00f09947 */ /* 0x004fea000383ffff */
[----:B------:R-:W-:Y:S05]  /*67d0*/  BRA `(.L_x_119) ;  /* 0xffffffc8003c7947 */ /* 0x000fea000383ffff */
.L_x_57:
[----:B------:R-:W-:-:S07]  /*67e0*/  MOV R3, UR8 ;  /* 0x0000000800037c02 */ /* 0x000fce0008000f00 */
.L_x_120:
[----:B-1----:R1:W2:Y:S02]  /*67f0*/  SYNCS.PHASECHK.TRANS64.TRYWAIT P0, [R3+URZ+0xd0], R0 ;  /* 0x0000d000030075a7 */ /* 0x0022a400080011ff */
[----:B--2---:R-:W-:Y:S05]  /*6800*/  @!P0 NANOSLEEP.SYNCS 0x989680 ;  /* 0x009896800000895d */ /* 0x004fea0003900000 */
[----:B------:R-:W2:Y:S02]  /*6810*/  @!P0 SYNCS.PHASECHK.TRANS64 P0, [R3+URZ+0xd0], R0 ;  /* 0x0000d000030085a7 */ /* 0x000ea400080010ff */
[----:B--2---:R-:W-:Y:S05]  /*6820*/  @!P0 BRA `(.L_x_120) ;  /* 0xfffffffc00f08947 */ /* 0x004fea000383ffff */
[----:B------:R-:W-:Y:S05]  /*6830*/  BRA `(.L_x_121) ;  /* 0xffffffc8008c7947 */ /* 0x000fea000383ffff */
.L_x_60:
[----:B------:R-:W-:Y:S07]  /*6840*/  MOV R0, UR7 ;  /* 0x0000000700007c02 */ /* 0x000fee0008000f00 */
.L_x_122:
[----:B-1----:R1:W2:Y:S02]  /*6850*/  SYNCS.PHASECHK.TRANS64.TRYWAIT P0, [R0+URZ], R3 ;  /* 0x00000003000075a7 */ /* 0x0022a400080011ff */
[----:B--2---:R-:W-:Y:S05]  /*6860*/  @!P0 NANOSLEEP.SYNCS 0x989680 ;  /* 0x009896800000895d */ /* 0x004fea0003900000 */
[----:B------:R-:W2:Y:S02]  /*6870*/  @!P0 SYNCS.PHASECHK.TRANS64 P0, [R0+URZ], R3 ;  /* 0x00000003000085a7 */ /* 0x000ea400080010ff */
[----:B--2---:R-:W-:Y:S05]  /*6880*/  @!P0 BRA `(.L_x_122) ;  /* 0xfffffffc00f08947 */ /* 0x004fea000383ffff */
[----:B------:R-:W-:Y:S05]  /*6890*/  BRA `(.L_x_59) ;  /* 0xffffffc800a87947 */ /* 0x000fea000383ffff */
.L_x_63:
[----:B------:R-:W-:-:S07]  /*68a0*/  MOV R0, UR5 ;  /* 0x0000000500007c02 */ /* 0x000fce0008000f00 */
.L_x_123:
[----:B--2---:R2:W3:Y:S02]  /*68b0*/  SYNCS.PHASECHK.TRANS64.TRYWAIT P0, [R0+URZ], R3 ;  /* 0x00000003000075a7 */ /* 0x0044e400080011ff */
[----:B---3--:R-:W-:Y:S05]  /*68c0*/  @!P0 NANOSLEEP.SYNCS 0x989680 ;  /* 0x009896800000895d */ /* 0x008fea0003900000 */
[----:B------:R-:W3:Y:S02]  /*68d0*/  @!P0 SYNCS.PHASECHK.TRANS64 P0, [R0+URZ], R3 ;  /* 0x00000003000085a7 */ /* 0x000ee400080010ff */
[----:B---3--:R-:W-:Y:S05]  /*68e0*/  @!P0 BRA `(.L_x_123) ;  /* 0xfffffffc00f08947 */ /* 0x008fea000383ffff */
[----:B------:R-:W-:Y:S05]  /*68f0*/  BRA `(.L_x_124) ;  /* 0xffffffcc005c7947 */ /* 0x000fea000383ffff */
.L_x_64:
[----:B------:R-:W-:-:S07]  /*6900*/  MOV R0, UR5 ;  /* 0x0000000500007c02 */ /* 0x000fce0008000f00 */
.L_x_125:
[----:B-1----:R1:W2:Y:S02]  /*6910*/  SYNCS.PHASECHK.TRANS64.TRYWAIT P0, [R0+URZ], R3 ;  /* 0x00000003000075a7 */ /* 0x0022a400080011ff */
[----:B--2---:R-:W-:Y:S05]  /*6920*/  @!P0 NANOSLEEP.SYNCS 0x989680 ;  /* 0x009896800000895d */ /* 0x004fea0003900000 */
[----:B------:R-:W2:Y:S02]  /*6930*/  @!P0 SYNCS.PHASECHK.TRANS64 P0, [R0+URZ], R3 ;  /* 0x00000003000085a7 */ /* 0x000ea400080010ff */
[----:B--2---:R-:W-:Y:S05]  /*6940*/  @!P0 BRA `(.L_x_125) ;  /* 0xfffffffc00f08947 */ /* 0x004fea000383ffff */
[----:B------:R-:W-:Y:S05]  /*6950*/  BRA `(.L_x_126) ;  /* 0xffffffcc00687947 */ /* 0x000fea000383ffff */
.L_x_65:
[----:B------:R-:W-:-:S07]  /*6960*/  MOV R0, UR5 ;  /* 0x0000000500007c02 */ /* 0x000fce0008000f00 */
.L_x_127:
[----:B-1----:R1:W2:Y:S02]  /*6970*/  SYNCS.PHASECHK.TRANS64.TRYWAIT P0, [R0+URZ], R3 ;  /* 0x00000003000075a7 */ /* 0x0022a400080011ff */
[----:B--2---:R-:W-:Y:S05]  /*6980*/  @!P0 NANOSLEEP.SYNCS 0x989680 ;  /* 0x009896800000895d */ /* 0x004fea0003900000 */
[----:B------:R-:W2:Y:S02]  /*6990*/  @!P0 SYNCS.PHASECHK.TRANS64 P0, [R0+URZ], R3 ;  /* 0x00000003000085a7 */ /* 0x000ea400080010ff */
[----:B--2---:R-:W-:Y:S05]  /*69a0*/  @!P0 BRA `(.L_x_127) ;  /* 0xfffffffc00f08947 */ /* 0x004fea000383ffff */
[----:B------:R-:W-:Y:S05]  /*69b0*/  BRA `(.L_x_128) ;  /* 0xffffffcc00747947 */ /* 0x000fea000383ffff */
.L_x_66:
[----:B------:R-:W-:-:S07]  /*69c0*/  MOV R0, UR7 ;  /* 0x0000000700007c02 */ /* 0x000fce0008000f00 */
.L_x_129:
[----:B-1----:R1:W2:Y:S02]  /*69d0*/  SYNCS.PHASECHK.TRANS64.TRYWAIT P0, [R0+URZ], R3 ;  /* 0x00000003000075a7 */ /* 0x0022a400080011ff */
[----:B--2---:R-:W-:Y:S05]  /*69e0*/  @!P0 NANOSLEEP.SYNCS 0x989680 ;  /* 0x009896800000895d */ /* 0x004fea0003900000 */
[----:B------:R-:W2:Y:S02]  /*69f0*/  @!P0 SYNCS.PHASECHK.TRANS64 P0, [R0+URZ], R3 ;  /* 0x00000003000085a7 */ /* 0x000ea400080010ff */
[----:B--2---:R-:W-:Y:S05]  /*6a00*/  @!P0 BRA `(.L_x_129) ;  /* 0xfffffffc00f08947 */ /* 0x004fea000383ffff */
[----:B------:R-:W-:Y:S05]  /*6a10*/  BRA `(.L_x_130) ;  /* 0xffffffcc00807947 */ /* 0x000fea000383ffff */
.L_x_71:
[----:B---3--:R3:W1:Y:S02]  /*6a20*/  SYNCS.PHASECHK.TRANS64.TRYWAIT P0, [R0+URZ+0x90], R3 ;  /* 0x00009003000075a7 */ /* 0x00866400080011ff */
[----:B-1----:R-:W-:Y:S05]  /*6a30*/  @!P0 NANOSLEEP.SYNCS 0x989680 ;  /* 0x009896800000895d */ /* 0x002fea0003900000 */
[----:B------:R-:W1:Y:S02]  /*6a40*/  @!P0 SYNCS.PHASECHK.TRANS64 P0, [R0+URZ+0x90], R3 ;  /* 0x00009003000085a7 */ /* 0x000e6400080010ff */
[----:B-1----:R-:W-:Y:S05]  /*6a50*/  @!P0 BRA `(.L_x_71) ;  /* 0xfffffffc00f08947 */ /* 0x002fea000383ffff */
[----:B------:R-:W-:Y:S05]  /*6a60*/  BRA `(.L_x_131) ;  /* 0xffffffd0007c7947 */ /* 0x000fea000383ffff */
.L_x_74:
[----:B------:R-:W-:Y:S07]  /*6a70*/  MOV R0, UR6 ;  /* 0x0000000600007c02 */ /* 0x000fee0008000f00 */
.L_x_132:
[----:B-1----:R1:W3:Y:S02]  /*6a80*/  SYNCS.PHASECHK.TRANS64.TRYWAIT P0, [R0+URZ+0x88], R3 ;  /* 0x00008803000075a7 */ /* 0x0022e400080011ff */
[----:B---3--:R-:W-:Y:S05]  /*6a90*/  @!P0 NANOSLEEP.SYNCS 0x989680 ;  /* 0x009896800000895d */ /* 0x008fea0003900000 */
[----:B------:R-:W3:Y:S02]  /*6aa0*/  @!P0 SYNCS.PHASECHK.TRANS64 P0, [R0+URZ+0x88], R3 ;  /* 0x00008803000085a7 */ /* 0x000ee400080010ff */
[----:B---3--:R-:W-:Y:S05]  /*6ab0*/  @!P0 BRA `(.L_x_132) ;  /* 0xfffffffc00f08947 */ /* 0x008fea000383ffff */
[----:B------:R-:W-:Y:S05]  /*6ac0*/  BRA `(.L_x_73) ;  /* 0xffffffd400687947 */ /* 0x000fea000383ffff */
.L_x_77:
[----:B------:R-:W-:Y:S07]  /*6ad0*/  MOV R3, UR6 ;  /* 0x0000000600037c02 */ /* 0x000fee0008000f00 */
.L_x_133:
[----:B-1----:R1:W2:Y:S02]  /*6ae0*/  SYNCS.PHASECHK.TRANS64.TRYWAIT P2, [R3+URZ+0x78], R26 ;  /* 0x0000781a030075a7 */ /* 0x0022a400080411ff */
[----:B--2---:R-:W-:Y:S05]  /*6af0*/  @!P2 NANOSLEEP.SYNCS 0x989680 ;  /* 0x009896800000a95d */ /* 0x004fea0003900000 */
[----:B------:R-:W2:Y:S02]  /*6b00*/  @!P2 SYNCS.PHASECHK.TRANS64 P2, [R3+URZ+0x78], R26 ;  /* 0x0000781a0300a5a7 */ /* 0x000ea400080410ff */
[----:B--2---:R-:W-:Y:S05]  /*6b10*/  @!P2 BRA `(.L_x_133) ;  /* 0xfffffffc00f0a947 */ /* 0x004fea000383ffff */
[----:B------:R-:W-:Y:S05]  /*6b20*/  BRA `(.L_x_134) ;  /* 0xffffffd400fc7947 */ /* 0x000fea000383ffff */
.L_x_80:
[----:B--2---:R2:W4:Y:S02]  /*6b30*/  SYNCS.PHASECHK.TRANS64.TRYWAIT P0, [R0+URZ+0x90], R3 ;  /* 0x00009003000075a7 */ /* 0x00452400080011ff */
[----:B----4-:R-:W-:Y:S05]  /*6b40*/  @!P0 NANOSLEEP.SYNCS 0x989680 ;  /* 0x009896800000895d */ /* 0x010fea0003900000 */
[----:B------:R-:W4:Y:S02]  /*6b50*/  @!P0 SYNCS.PHASECHK.TRANS64 P0, [R0+URZ+0x90], R3 ;  /* 0x00009003000085a7 */ /* 0x000f2400080010ff */
[----:B----4-:R-:W-:Y:S05]  /*6b60*/  @!P0 BRA `(.L_x_80) ;  /* 0xfffffffc00f08947 */ /* 0x010fea000383ffff */
[----:B------:R-:W-:Y:S05]  /*6b70*/  BRA `(.L_x_135) ;  /* 0xffffffdc00587947 */ /* 0x000fea000383ffff */
.L_x_91:
[----:B-1----:R-:W-:Y:S04]  /*6b80*/  MOV R0, UR43 ;  /* 0x0000002b00007c02 */ /* 0x002fe80008000f00 */
[----:B------:R1:W2:Y:S03]  /*6b90*/  SYNCS.PHASECHK.TRANS64.TRYWAIT P1, [R0+URZ+0x70], R3 ;  /* 0x00007003000075a7 */ /* 0x0002a600080211ff */
[----:B--2---:R-:W-:Y:S05]  /*6ba0*/  @!P1 NANOSLEEP.SYNCS 0x989680 ;  /* 0x009896800000995d */ /* 0x004fea0003900000 */
[----:B------:R-:W2:Y:S02]  /*6bb0*/  @!P1 SYNCS.PHASECHK.TRANS64 P1, [R0+URZ+0x70], R3 ;  /* 0x00007003000095a7 */ /* 0x000ea400080210ff */
[----:B--2---:R-:W-:Y:S05]  /*6bc0*/  @!P1 BRA `(.L_x_91) ;  /* 0xfffffffc00ec9947 */ /* 0x004fea000383ffff */
[----:B------:R-:W-:Y:S05]  /*6bd0*/  BRA `(.L_x_90) ;  /* 0xffffffe8004c7947 */ /* 0x000fea000383ffff */
.L_x_93:
[----:B-1----:R1:W4:Y:S02]  /*6be0*/  SYNCS.PHASECHK.TRANS64.TRYWAIT P1, [R92+URZ+0xb0], R7 ;  /* 0x0000b0075c0075a7 */ /* 0x00232400080211ff */
[----:B----4-:R-:W-:Y:S05]  /*6bf0*/  @!P1 NANOSLEEP.SYNCS 0x989680 ;  /* 0x009896800000995d */ /* 0x010fea0003900000 */
[----:B------:R-:W4:Y:S02]  /*6c00*/  @!P1 SYNCS.PHASECHK.TRANS64 P1, [R92+URZ+0xb0], R7 ;  /* 0x0000b0075c0095a7 */ /* 0x000f2400080210ff */
[----:B----4-:R-:W-:Y:S05]  /*6c10*/  @!P1 BRA `(.L_x_93) ;  /* 0xfffffffc00f09947 */ /* 0x010fea000383ffff */
[----:B------:R-:W-:Y:S05]  /*6c20*/  BRA `(.L_x_92) ;  /* 0xffffffe800887947 */ /* 0x000fea000383ffff */
        .weak           $__internal_0_$__cuda_sm10x_tcgen05_guardrail_trap_col_being_dealloced_not_returned_by_alloc
        .type           $__internal_0_$__cuda_sm10x_tcgen05_guardrail_trap_col_being_dealloced_not_returned_by_alloc,@function
        .size           $__internal_0_$__cuda_sm10x_tcgen05_guardrail_trap_col_being_dealloced_not_returned_by_alloc,($__internal_1_$__cuda_sm10x_tcgen05_guardrail_trap_phase_invalid_during_alloc - $__internal_0_$__cuda_sm10x_tcgen05_guardrail_trap_col_being_dealloced_not_returned_by_alloc)
$__internal_0_$__cuda_sm10x_tcgen05_guardrail_trap_col_being_dealloced_not_returned_by_alloc:
[----:B------:R-:W-:Y:S05]  /*6c30*/  BPT.TRAP 0x1 ;  /* 0x000000040000795c */ /* 0x000fea0000300000 */
[----:B------:R-:W-:-:S04]  /*6c40*/  HFMA2 R3, -RZ, RZ, 0, 0 ;  /* 0x00000000ff037431 */ /* 0x000fc800000001ff */
[----:B------:R-:W-:Y:S05]  /*6c50*/  RET.REL.NODEC R2 `(_ZN7cutlass13device_kernelINS_4gemm6kernel13GemmUniversalIN4cute5tupleIJiiiiEEENS1_10collective13CollectiveMmaINS1_35MainloopSm100TmaUmmaWarpSpecializedILi7ELi2ELi4ENS5_IJNS4_1CILi1EEESB_SB_EEEEENS5_IJNSA_ILi64EEESE_SE_EEENS_12float_e4m3_tENS5_IJlSB_lEEESG_SH_NS4_8TiledMMAINS4_8MMA_AtomIJNS4_10MMA_TraitsINS4_19SM100_MMA_F8F6F4_SSEJSG_SG_fSE_SE_NS4_17integral_constantINS4_4UMMA5MajorELSO_0EEESP_NSM_INSN_7ScaleInELSQ_0EEESR_EEEEEENS4_6LayoutISC_NS5_IJNSA_ILi0EEESV_SV_EEEEENS5_IJNS4_10UnderscoreESY_SY_EEEEENS4_13SM90_TMA_LOADENS4_14ComposedLayoutINS4_7SwizzleILi2ELi4ELi3EEENS4_18smem_ptr_flag_bitsILi8EEENSU_INS5_IJNSA_ILi8EEESE_EEENS5_IJSE_SB_EEEEEEEvNS4_8identityES11_S1B_vS1C_EENS_8epilogue10collective18CollectiveEpilogueINS1E_23Sm100TmaWarpSpecializedILi1ELi1ELi32ELb0ELb0EEEJSF_NS5_IJNSU_ISE_SB_EES1J_EEESG_SH_SG_SH_NS1E_6fusion15FusionCallbacksIS1I_NS1L_17LinearCombinationISG_fSG_fLNS_15FloatRoundStyleE2EEESF_S1K_JEEENS4_5SM1004TMEM4LOAD26SM100_TMEM_LOAD_16dp32b32xES11_S1B_NS4_39AutoVectorizingCopyWithAssumedAlignmentILi128EEENS4_14SM90_TMA_STOREES1B_S1W_S1W_EEEvvEEEEvNT_6ParamsE) ;  /* 0xffffff9002e87950 */ /* 0x000fea0003c3ffff */
        .weak           $__internal_1_$__cuda_sm10x_tcgen05_guardrail_trap_phase_invalid_during_alloc
        .type           $__internal_1_$__cuda_sm10x_tcgen05_guardrail_trap_phase_invalid_during_alloc,@function
        .size           $__internal_1_$__cuda_sm10x_tcgen05_guardrail_trap_phase_invalid_during_alloc,($__internal_2_$__cuda_sm10x_tcgen05_guardrail_trap_unallocated_columns_being_dealloced - $__internal_1_$__cuda_sm10x_tcgen05_guardrail_trap_phase_invalid_during_alloc)
$__internal_1_$__cuda_sm10x_tcgen05_guardrail_trap_phase_invalid_during_alloc:
[----:B------:R-:W-:Y:S05]  /*6c60*/  BPT.TRAP 0x1 ;  /* 0x000000040000795c */ /* 0x000fea0000300000 */
[----:B------:R-:W-:-:S04]  /*6c70*/  MOV R3, 0x0 ;  /* 0x0000000000037802 */ /* 0x000fc80000000f00 */
[----:B------:R-:W-:Y:S05]  /*6c80*/  RET.REL.NODEC R2 `(_ZN7cutlass13device_kernelINS_4gemm6kernel13GemmUniversalIN4cute5tupleIJiiiiEEENS1_10collective13CollectiveMmaINS1_35MainloopSm100TmaUmmaWarpSpecializedILi7ELi2ELi4ENS5_IJNS4_1CILi1EEESB_SB_EEEEENS5_IJNSA_ILi64EEESE_SE_EEENS_12float_e4m3_tENS5_IJlSB_lEEESG_SH_NS4_8TiledMMAINS4_8MMA_AtomIJNS4_10MMA_TraitsINS4_19SM100_MMA_F8F6F4_SSEJSG_SG_fSE_SE_NS4_17integral_constantINS4_4UMMA5MajorELSO_0EEESP_NSM_INSN_7ScaleInELSQ_0EEESR_EEEEEENS4_6LayoutISC_NS5_IJNSA_ILi0EEESV_SV_EEEEENS5_IJNS4_10UnderscoreESY_SY_EEEEENS4_13SM90_TMA_LOADENS4_14ComposedLayoutINS4_7SwizzleILi2ELi4ELi3EEENS4_18smem_ptr_flag_bitsILi8EEENSU_INS5_IJNSA_ILi8EEESE_EEENS5_IJSE_SB_EEEEEEEvNS4_8identityES11_S1B_vS1C_EENS_8epilogue10collective18CollectiveEpilogueINS1E_23Sm100TmaWarpSpecializedILi1ELi1ELi32ELb0ELb0EEEJSF_NS5_IJNSU_ISE_SB_EES1J_EEESG_SH_SG_SH_NS1E_6fusion15FusionCallbacksIS1I_NS1L_17LinearCombinationISG_fSG_fLNS_15FloatRoundStyleE2EEESF_S1K_JEEENS4_5SM1004TMEM4LOAD26SM100_TMEM_LOAD_16dp32b32xES11_S1B_NS4_39AutoVectorizingCopyWithAssumedAlignmentILi128EEENS4_14SM90_TMA_STOREES1B_S1W_S1W_EEEvvEEEEvNT_6ParamsE) ;  /* 0xffffff9002dc7950 */ /* 0x000fea0003c3ffff */
        .weak           $__internal_2_$__cuda_sm10x_tcgen05_guardrail_trap_unallocated_columns_being_dealloced
        .type           $__internal_2_$__cuda_sm10x_tcgen05_guardrail_trap_unallocated_columns_being_dealloced,@function
        .size           $__internal_2_$__cuda_sm10x_tcgen05_guardrail_trap_unallocated_columns_being_dealloced,(.L_x_137 - $__internal_2_$__cuda_sm10x_tcgen05_guardrail_trap_unallocated_columns_being_dealloced)
$__internal_2_$__cuda_sm10x_tcgen05_guardrail_trap_unallocated_columns_being_dealloced:
[----:B------:R-:W-:Y:S05]  /*6c90*/  BPT.TRAP 0x1 ;  /* 0x000000040000795c */ /* 0x000fea0000300000 */
[----:B------:R-:W-:-:S04]  /*6ca0*/  HFMA2 R3, -RZ, RZ, 0, 0 ;  /* 0x00000000ff037431 */ /* 0x000fc800000001ff */
[----:B------:R-:W-:Y:S05]  /*6cb0*/  RET.REL.NODEC R2 `(_ZN7cutlass13device_kernelINS_4gemm6kernel13GemmUniversalIN4cute5tupleIJiiiiEEENS1_10collective13CollectiveMmaINS1_35MainloopSm100TmaUmmaWarpSpecializedILi7ELi2ELi4ENS5_IJNS4_1CILi1EEESB_SB_EEEEENS5_IJNSA_ILi64EEESE_SE_EEENS_12float_e4m3_tENS5_IJlSB_lEEESG_SH_NS4_8TiledMMAINS4_8MMA_AtomIJNS4_10MMA_TraitsINS4_19SM100_MMA_F8F6F4_SSEJSG_SG_fSE_SE_NS4_17integral_constantINS4_4UMMA5MajorELSO_0EEESP_NSM_INSN_7ScaleInELSQ_0EEESR_EEEEEENS4_6LayoutISC_NS5_IJNSA_ILi0EEESV_SV_EEEEENS5_IJNS4_10UnderscoreESY_SY_EEEEENS4_13SM90_TMA_LOADENS4_14ComposedLayoutINS4_7SwizzleILi2ELi4ELi3EEENS4_18smem_ptr_flag_bitsILi8EEENSU_INS5_IJNSA_ILi8EEESE_EEENS5_IJSE_SB_EEEEEEEvNS4_8identityES11_S1B_vS1C_EENS_8epilogue10collective18CollectiveEpilogueINS1E_23Sm100TmaWarpSpecializedILi1ELi1ELi32ELb0ELb0EEEJSF_NS5_IJNSU_ISE_SB_EES1J_EEESG_SH_SG_SH_NS1E_6fusion15FusionCallbacksIS1I_NS1L_17LinearCombinationISG_fSG_fLNS_15FloatRoundStyleE2EEESF_S1K_JEEENS4_5SM1004TMEM4LOAD26SM100_TMEM_LOAD_16dp32b32xES11_S1B_NS4_39AutoVectorizingCopyWithAssumedAlignmentILi128EEENS4_14SM90_TMA_STOREES1B_S1W_S1W_EEEvvEEEEvNT_6ParamsE) ;  /* 0xffffff9002d07950 */ /* 0x000fea0003c3ffff */
.L_x_136:
[----:B------:R-:W-:-:S00]  /*6cc0*/  BRA `(.L_x_136) ;  /* 0xfffffffc00fc7947 */ /* 0x000fc0000383ffff */
[----:B------:R-:W-:-:S00]  /*6cd0*/  NOP ;  /* 0x0000000000007918 */ /* 0x000fc00000000000 */
        /* <DEDUP_REMOVED lines=10> */
.L_x_137:


//--------------------- .nv.global.init           --------------------------
	.section	.nv.global.init,"aw",@progbits
.nv.global.init:
	.type		$str$27,@object
	.size		$str$27,($str$28 - $str$27)
$str$27:
        /*0000*/ 	.byte	0x28, 0x61, 0x64, 0x64, 0x72, 0x65, 0x73, 0x73, 0x20, 0x26, 0x20, 0x6d, 0x61, 0x73, 0x6b, 0x29
        /*0010*/ 	.byte	0x20, 0x3d, 0x3d, 0x20, 0x30, 0x00
	.type		$str$28,@object
	.size		$str$28,($str$26 - $str$28)
$str$28:
        /*0016*/ 	.byte	0x2f, 0x74, 0x6d, 0x70, 0x2f, 0x63, 0x75, 0x74, 0x6c, 0x61, 0x73, 0x73, 0x5f, 0x73, 0x77, 0x65
        /*0026*/ 	.byte	0x65, 0x70, 0x5f, 0x73, 0x72, 0x63, 0x2f, 0x69, 0x6e, 0x63, 0x6c, 0x75, 0x64, 0x65, 0x2f, 0x63
        /*0036*/ 	.byte	0x75, 0x74, 0x65, 0x2f, 0x70, 0x6f, 0x69, 0x6e, 0x74, 0x65, 0x72, 0x5f, 0x66, 0x6c, 0x61, 0x67
        /*0046*/ 	.byte	0x67, 0x65, 0x64, 0x2e, 0x68, 0x70, 0x70, 0x00
	.type		$str$26,@object
	.size		$str$26,($str$25 - $str$26)
$str$26:
        /*004e*/ 	.byte	0x2f, 0x74, 0x6d, 0x70, 0x2f, 0x63, 0x75, 0x74, 0x6c, 0x61, 0x73, 0x73, 0x5f, 0x73, 0x77, 0x65
        /*005e*/ 	.byte	0x65, 0x70, 0x5f, 0x73, 0x72, 0x63, 0x2f, 0x69, 0x6e, 0x63, 0x6c, 0x75, 0x64, 0x65, 0x2f, 0x63
        /*006e*/ 	.byte	0x75, 0x74, 0x65, 0x2f, 0x61, 0x74, 0x6f, 0x6d, 0x2f, 0x63, 0x6f, 0x70, 0x79, 0x5f, 0x74, 0x72
        /*007e*/ 	.byte	0x61, 0x69, 0x74, 0x73, 0x5f, 0x73, 0x6d, 0x31, 0x30, 0x30, 0x2e, 0x68, 0x70, 0x70, 0x00
	.type		$str$25,@object
	.size		$str$25,(__unnamed_1 - $str$25)
$str$25:
        /*008d*/ 	.byte	0x28, 0x28, 0x75, 0x69, 0x6e, 0x74, 0x33, 0x32, 0x5f, 0x74, 0x28, 0x74, 0x68, 0x72, 0x65, 0x61
        /*009d*/ 	.byte	0x64, 0x49, 0x64, 0x78, 0x2e, 0x78, 0x29, 0x20, 0x2f, 0x20, 0x33, 0x32, 0x29, 0x20, 0x25, 0x20
        /*00ad*/ 	.byte	0x34, 0x29, 0x20, 0x3d, 0x3d, 0x20, 0x28, 0x28, 0x28, 0x74, 0x6d, 0x65, 0x6d, 0x5f, 0x61, 0x64
        /*00bd*/ 	.byte	0x64, 0x72, 0x20, 0x3e, 0x3e, 0x20, 0x31, 0x36, 0x29, 0x20, 0x2f, 0x20, 0x33, 0x32, 0x29, 0x20
        /*00cd*/ 	.byte	0x25, 0x20, 0x34, 0x29, 0x00
	.type		__unnamed_1,@object
	.size		__unnamed_1,(__unnamed_2 - __unnamed_1)
__unnamed_1:
        /*00d2*/ 	.byte	0x61, 0x75, 0x74, 0x6f, 0x20, 0x63, 0x75, 0x74, 0x65, 0x3a, 0x3a, 0x61, 0x73, 0x5f, 0x70, 0x6f
        /* <DEDUP_REMOVED lines=24> */
        /*0262*/ 	.byte	0x3c, 0x34, 0x30, 0x39, 0x36, 0x3e, 0x3e, 0x3e, 0x3e, 0x5d, 0x00
	.type		__unnamed_2,@object
	.size		__unnamed_2,(.L_2 - __unnamed_2)
__unnamed_2:
        /* <DEDUP_REMOVED lines=40> */
        /*04ed*/ 	.byte	0x74, 0x65, 0x3a, 0x3a, 0x43, 0x3c, 0x30, 0x3e, 0x3e, 0x3e, 0x3e, 0x5d, 0x00
.L_2:


//--------------------- .nv.shared._ZN7cutlass13device_kernelINS_4gemm6kernel13GemmUniversalIN4cute5tupleIJiiiiEEENS1_10collective13CollectiveMmaINS1_35MainloopSm100TmaUmmaWarpSpecializedILi7ELi2ELi4ENS5_IJNS4_1CILi1EEESB_SB_EEEEENS5_IJNSA_ILi64EEESE_SE_EEENS_12float_e4m3_tENS5_IJlSB_lEEESG_SH_NS4_8TiledMMAINS4_8MMA_AtomIJNS4_10MMA_TraitsINS4_19SM100_MMA_F8F6F4_SSEJSG_SG_fSE_SE_NS4_17integral_constantINS4_4UMMA5MajorELSO_0EEESP_NSM_INSN_7ScaleInELSQ_0EEESR_EEEEEENS4_6LayoutISC_NS5_IJNSA_ILi0EEESV_SV_EEEEENS5_IJNS4_10UnderscoreESY_SY_EEEEENS4_13SM90_TMA_LOADENS4_14ComposedLayoutINS4_7SwizzleILi2ELi4ELi3EEENS4_18smem_ptr_flag_bitsILi8EEENSU_INS5_IJNSA_ILi8EEESE_EEENS5_IJSE_SB_EEEEEEEvNS4_8identityES11_S1B_vS1C_EENS_8epilogue10collective18CollectiveEpilogueINS1E_23Sm100TmaWarpSpecializedILi1ELi1ELi32ELb0ELb0EEEJSF_NS5_IJNSU_ISE_SB_EES1J_EEESG_SH_SG_SH_NS1E_6fusion15FusionCallbacksIS1I_NS1L_17LinearCombinationISG_fSG_fLNS_15FloatRoundStyleE2EEESF_S1K_JEEENS4_5SM1004TMEM4LOAD26SM100_TMEM_LOAD_16dp32b32xES11_S1B_NS4_39AutoVectorizingCopyWithAssumedAlignmentILi128EEENS4_14SM90_TMA_STOREES1B_S1W_S1W_EEEvvEEEEvNT_6ParamsE --------------------------
	.section	.nv.shared._ZN7cutlass13device_kernelINS_4gemm6kernel13GemmUniversalIN4cute5tupleIJiiiiEEENS1_10collective13CollectiveMmaINS1_35MainloopSm100TmaUmmaWarpSpecializedILi7ELi2ELi4ENS5_IJNS4_1CILi1EEESB_SB_EEEEENS5_IJNSA_ILi64EEESE_SE_EEENS_12float_e4m3_tENS5_IJlSB_lEEESG_SH_NS4_8TiledMMAINS4_8MMA_AtomIJNS4_10MMA_TraitsINS4_19SM100_MMA_F8F6F4_SSEJSG_SG_fSE_SE_NS4_17integral_constantINS4_4UMMA5MajorELSO_0EEESP_NSM_INSN_7ScaleInELSQ_0EEESR_EEEEEENS4_6LayoutISC_NS5_IJNSA_ILi0EEESV_SV_EEEEENS5_IJNS4_10UnderscoreESY_SY_EEEEENS4_13SM90_TMA_LOADENS4_14ComposedLayoutINS4_7SwizzleILi2ELi4ELi3EEENS4_18smem_ptr_flag_bitsILi8EEENSU_INS5_IJNSA_ILi8EEESE_EEENS5_IJSE_SB_EEEEEEEvNS4_8identityES11_S1B_vS1C_EENS_8epilogue10collective18CollectiveEpilogueINS1E_23Sm100TmaWarpSpecializedILi1ELi1ELi32ELb0ELb0EEEJSF_NS5_IJNSU_ISE_SB_EES1J_EEESG_SH_SG_SH_NS1E_6fusion15FusionCallbacksIS1I_NS1L_17LinearCombinationISG_fSG_fLNS_15FloatRoundStyleE2EEESF_S1K_JEEENS4_5SM1004TMEM4LOAD26SM100_TMEM_LOAD_16dp32b32xES11_S1B_NS4_39AutoVectorizingCopyWithAssumedAlignmentILi128EEENS4_14SM90_TMA_STOREES1B_S1W_S1W_EEEvvEEEEvNT_6ParamsE,"aw",@nobits
	.sectionflags	@""
	.align	16
	.zero		1024


//--------------------- .nv.shared.reserved.0     --------------------------
	.section	.nv.shared.reserved.0,"aw",@nobits
	.weak		__nv_reservedSMEM_offset_0_alias
	.size		__nv_reservedSMEM_offset_0_alias, 0, 64
	.other		__nv_reservedSMEM_offset_0_alias,@"STO_CUDA_RESERVED_SHARED STV_DEFAULT"
__nv_reservedSMEM_offset_0_alias:
	.zero		0
.nv.shared.reserved.0:
	.zero		64
	.weak		__nv_reservedSMEM_tcgen05_partition
	.type		__nv_reservedSMEM_tcgen05_partition,@object
	.size		__nv_reservedSMEM_tcgen05_partition,(.L_0 - __nv_reservedSMEM_tcgen05_partition)
__nv_reservedSMEM_tcgen05_partition:
	.zero		32
.L_0:


//--------------------- .nv.global                --------------------------
	.section	.nv.global,"aw",@nobits
.nv.global:
	.type		_ZN40_INTERNAL_027b8dc2_4_k_cu_fe85d7ec_280164cute1_E,@object
	.size		_ZN40_INTERNAL_027b8dc2_4_k_cu_fe85d7ec_280164cute1_E,(_ZN40_INTERNAL_027b8dc2_4_k_cu_fe85d7ec_280164cuda3std3__45__cpo6cbeginE - _ZN40_INTERNAL_027b8dc2_4_k_cu_fe85d7ec_280164cute1_E)
_ZN40_INTERNAL_027b8dc2_4_k_cu_fe85d7ec_280164cute1_E:
	.zero		1
	.type		_ZN40_INTERNAL_027b8dc2_4_k_cu_fe85d7ec_280164cuda3std3__45__cpo6cbeginE,@object
	.size		_ZN40_INTERNAL_027b8dc2_4_k_cu_fe85d7ec_280164cuda3std3__45__cpo6cbeginE,(_ZN40_INTERNAL_027b8dc2_4_k_cu_fe85d7ec_280164cuda3std3__48in_placeE - _ZN40_INTERNAL_027b8dc2_4_k_cu_fe85d7ec_280164cuda3std3__45__cpo6cbeginE)
_ZN40_INTERNAL_027b8dc2_4_k_cu_fe85d7ec_280164cuda3std3__45__cpo6cbeginE:
	.zero		1
	.type		_ZN40_INTERNAL_027b8dc2_4_k_cu_fe85d7ec_280164cuda3std3__48in_placeE,@object
	.size		_ZN40_INTERNAL_027b8dc2_4_k_cu_fe85d7ec_280164cuda3std3__48in_placeE,(_ZN40_INTERNAL_027b8dc2_4_k_cu_fe85d7ec_280164cuda3std6ranges3__45__cpo9iter_moveE - _ZN40_INTERNAL_027b8dc2_4_k_cu_fe85d7ec_280164cuda3std3__48in_placeE)
_ZN40_INTERNAL_027b8dc2_4_k_cu_fe85d7ec_280164cuda3std3__48in_placeE:
	.zero		1
	.type		_ZN40_INTERNAL_027b8dc2_4_k_cu_fe85d7ec_280164cuda3std6ranges3__45__cpo9iter_moveE,@object
	.size		_ZN40_INTERNAL_027b8dc2_4_k_cu_fe85d7ec_280164cuda3std6ranges3__45__cpo9iter_moveE,(_ZN40_INTERNAL_027b8dc2_4_k_cu_fe85d7ec_280164cuda3std3__45__cpo5beginE - _ZN40_INTERNAL_027b8dc2_4_k_cu_fe85d7ec_280164cuda3std6ranges3__45__cpo9iter_moveE)
_ZN40_INTERNAL_027b8dc2_4_k_cu_fe85d7ec_280164cuda3std6ranges3__45__cpo9iter_moveE:
	.zero		1
	.type		_ZN40_INTERNAL_027b8dc2_4_k_cu_fe85d7ec_280164cuda3std3__45__cpo5beginE,@object
	.size		_ZN40_INTERNAL_027b8dc2_4_k_cu_fe85d7ec_280164cuda3std3__45__cpo5beginE,(_ZN40_INTERNAL_027b8dc2_4_k_cu_fe85d7ec_280164cuda3std3__442_GLOBAL__N__027b8dc2_4_k_cu_fe85d7ec_280166ignoreE - _ZN40_INTERNAL_027b8dc2_4_k_cu_fe85d7ec_280164cuda3std3__45__cpo5beginE)
_ZN40_INTERNAL_027b8dc2_4_k_cu_fe85d7ec_280164cuda3std3__45__cpo5beginE:
	.zero		1
	.type		_ZN40_INTERNAL_027b8dc2_4_k_cu_fe85d7ec_280164cuda3std3__442_GLOBAL__N__027b8dc2_4_k_cu_fe85d7ec_280166ignoreE,@object
	.size		_ZN40_INTERNAL_027b8dc2_4_k_cu_fe85d7ec_280164cuda3std3__442_GLOBAL__N__027b8dc2_4_k_cu_fe85d7ec_280166ignoreE,(_ZN40_INTERNAL_027b8dc2_4_k_cu_fe85d7ec_280164cute7productE - _ZN40_INTERNAL_027b8dc2_4_k_cu_fe85d7ec_280164cuda3std3__442_GLOBAL__N__027b8dc2_4_k_cu_fe85d7ec_280166ignoreE)
_ZN40_INTERNAL_027b8dc2_4_k_cu_fe85d7ec_280164cuda3std3__442_GLOBAL__N__027b8dc2_4_k_cu_fe85d7ec_280166ignoreE:
	.zero		1
	.type		_ZN40_INTERNAL_027b8dc2_4_k_cu_fe85d7ec_280164cute7productE,@object
	.size		_ZN40_INTERNAL_027b8dc2_4_k_cu_fe85d7ec_280164cute7productE,(_ZN40_INTERNAL_027b8dc2_4_k_cu_fe85d7ec_280164cuda3std3__45__cpo3endE - _ZN40_INTERNAL_027b8dc2_4_k_cu_fe85d7ec_280164cute7productE)
_ZN40_INTERNAL_027b8dc2_4_k_cu_fe85d7ec_280164cute7productE:
	.zero		1
	.type		_ZN40_INTERNAL_027b8dc2_4_k_cu_fe85d7ec_280164cuda3std3__45__cpo3endE,@object
	.size		_ZN40_INTERNAL_027b8dc2_4_k_cu_fe85d7ec_280164cuda3std3__45__cpo3endE,(_ZN40_INTERNAL_027b8dc2_4_k_cu_fe85d7ec_280164cuda3std3__419piecewise_constructE - _ZN40_INTERNAL_027b8dc2_4_k_cu_fe85d7ec_280164cuda3std3__45__cpo3endE)
_ZN40_INTERNAL_027b8dc2_4_k_cu_fe85d7ec_280164cuda3std3__45__cpo3endE:
	.zero		1
	.type		_ZN40_INTERNAL_027b8dc2_4_k_cu_fe85d7ec_280164cuda3std3__419piecewise_constructE,@object
	.size		_ZN40_INTERNAL_027b8dc2_4_k_cu_fe85d7ec_280164cuda3std3__419piecewise_constructE,(_ZN40_INTERNAL_027b8dc2_4_k_cu_fe85d7ec_280164cuda3std3__45__cpo4cendE - _ZN40_INTERNAL_027b8dc2_4_k_cu_fe85d7ec_280164cuda3std3__419piecewise_constructE)
_ZN40_INTERNAL_027b8dc2_4_k_cu_fe85d7ec_280164cuda3std3__419piecewise_constructE:
	.zero		1
	.type		_ZN40_INTERNAL_027b8dc2_4_k_cu_fe85d7ec_280164cuda3std3__45__cpo4cendE,@object
	.size		_ZN40_INTERNAL_027b8dc2_4_k_cu_fe85d7ec_280164cuda3std3__45__cpo4cendE,(_ZN40_INTERNAL_027b8dc2_4_k_cu_fe85d7ec_280164cuda3std6ranges3__45__cpo4swapE - _ZN40_INTERNAL_027b8dc2_4_k_cu_fe85d7ec_280164cuda3std3__45__cpo4cendE)
_ZN40_INTERNAL_027b8dc2_4_k_cu_fe85d7ec_280164cuda3std3__45__cpo4cendE:
	.zero		1
	.type		_ZN40_INTERNAL_027b8dc2_4_k_cu_fe85d7ec_280164cuda3std6ranges3__45__cpo4swapE,@object
	.size		_ZN40_INTERNAL_027b8dc2_4_k_cu_fe85d7ec_280164cuda3std6ranges3__45__cpo4swapE,(.L_10 - _ZN40_INTERNAL_027b8dc2_4_k_cu_fe85d7ec_280164cuda3std6ranges3__45__cpo4swapE)
_ZN40_INTERNAL_027b8dc2_4_k_cu_fe85d7ec_280164cuda3std6ranges3__45__cpo4swapE:
	.zero		1
.L_10:


//--------------------- .nv.constant0._ZN7cutlass13device_kernelINS_4gemm6kernel13GemmUniversalIN4cute5tupleIJiiiiEEENS1_10collective13CollectiveMmaINS1_35MainloopSm100TmaUmmaWarpSpecializedILi7ELi2ELi4ENS5_IJNS4_1CILi1EEESB_SB_EEEEENS5_IJNSA_ILi64EEESE_SE_EEENS_12float_e4m3_tENS5_IJlSB_lEEESG_SH_NS4_8TiledMMAINS4_8MMA_AtomIJNS4_10MMA_TraitsINS4_19SM100_MMA_F8F6F4_SSEJSG_SG_fSE_SE_NS4_17integral_constantINS4_4UMMA5MajorELSO_0EEESP_NSM_INSN_7ScaleInELSQ_0EEESR_EEEEEENS4_6LayoutISC_NS5_IJNSA_ILi0EEESV_SV_EEEEENS5_IJNS4_10UnderscoreESY_SY_EEEEENS4_13SM90_TMA_LOADENS4_14ComposedLayoutINS4_7SwizzleILi2ELi4ELi3EEENS4_18smem_ptr_flag_bitsILi8EEENSU_INS5_IJNSA_ILi8EEESE_EEENS5_IJSE_SB_EEEEEEEvNS4_8identityES11_S1B_vS1C_EENS_8epilogue10collective18CollectiveEpilogueINS1E_23Sm100TmaWarpSpecializedILi1ELi1ELi32ELb0ELb0EEEJSF_NS5_IJNSU_ISE_SB_EES1J_EEESG_SH_SG_SH_NS1E_6fusion15FusionCallbacksIS1I_NS1L_17LinearCombinationISG_fSG_fLNS_15FloatRoundStyleE2EEESF_S1K_JEEENS4_5SM1004TMEM4LOAD26SM100_TMEM_LOAD_16dp32b32xES11_S1B_NS4_39AutoVectorizingCopyWithAssumedAlignmentILi128EEENS4_14SM90_TMA_STOREES1B_S1W_S1W_EEEvvEEEEvNT_6ParamsE --------------------------
	.section	.nv.constant0._ZN7cutlass13device_kernelINS_4gemm6kernel13GemmUniversalIN4cute5tupleIJiiiiEEENS1_10collective13CollectiveMmaINS1_35MainloopSm100TmaUmmaWarpSpecializedILi7ELi2ELi4ENS5_IJNS4_1CILi1EEESB_SB_EEEEENS5_IJNSA_ILi64EEESE_SE_EEENS_12float_e4m3_tENS5_IJlSB_lEEESG_SH_NS4_8TiledMMAINS4_8MMA_AtomIJNS4_10MMA_TraitsINS4_19SM100_MMA_F8F6F4_SSEJSG_SG_fSE_SE_NS4_17integral_constantINS4_4UMMA5MajorELSO_0EEESP_NSM_INSN_7ScaleInELSQ_0EEESR_EEEEEENS4_6LayoutISC_NS5_IJNSA_ILi0EEESV_SV_EEEEENS5_IJNS4_10UnderscoreESY_SY_EEEEENS4_13SM90_TMA_LOADENS4_14ComposedLayoutINS4_7SwizzleILi2ELi4ELi3EEENS4_18smem_ptr_flag_bitsILi8EEENSU_INS5_IJNSA_ILi8EEESE_EEENS5_IJSE_SB_EEEEEEEvNS4_8identityES11_S1B_vS1C_EENS_8epilogue10collective18CollectiveEpilogueINS1E_23Sm100TmaWarpSpecializedILi1ELi1ELi32ELb0ELb0EEEJSF_NS5_IJNSU_ISE_SB_EES1J_EEESG_SH_SG_SH_NS1E_6fusion15FusionCallbacksIS1I_NS1L_17LinearCombinationISG_fSG_fLNS_15FloatRoundStyleE2EEESF_S1K_JEEENS4_5SM1004TMEM4LOAD26SM100_TMEM_LOAD_16dp32b32xES11_S1B_NS4_39AutoVectorizingCopyWithAssumedAlignmentILi128EEENS4_14SM90_TMA_STOREES1B_S1W_S1W_EEEvvEEEEvNT_6ParamsE,"a",@progbits
	.sectionflags	@""
	.align	4
.nv.constant0._ZN7cutlass13device_kernelINS_4gemm6kernel13GemmUniversalIN4cute5tupleIJiiiiEEENS1_10collective13CollectiveMmaINS1_35MainloopSm100TmaUmmaWarpSpecializedILi7ELi2ELi4ENS5_IJNS4_1CILi1EEESB_SB_EEEEENS5_IJNSA_ILi64EEESE_SE_EEENS_12float_e4m3_tENS5_IJlSB_lEEESG_SH_NS4_8TiledMMAINS4_8MMA_AtomIJNS4_10MMA_TraitsINS4_19SM100_MMA_F8F6F4_SSEJSG_SG_fSE_SE_NS4_17integral_constantINS4_4UMMA5MajorELSO_0EEESP_NSM_INSN_7ScaleInELSQ_0EEESR_EEEEEENS4_6LayoutISC_NS5_IJNSA_ILi0EEESV_SV_EEEEENS5_IJNS4_10UnderscoreESY_SY_EEEEENS4_13SM90_TMA_LOADENS4_14ComposedLayoutINS4_7SwizzleILi2ELi4ELi3EEENS4_18smem_ptr_flag_bitsILi8EEENSU_INS5_IJNSA_ILi8EEESE_EEENS5_IJSE_SB_EEEEEEEvNS4_8identityES11_S1B_vS1C_EENS_8epilogue10collective18CollectiveEpilogueINS1E_23Sm100TmaWarpSpecializedILi1ELi1ELi32ELb0ELb0EEEJSF_NS5_IJNSU_ISE_SB_EES1J_EEESG_SH_SG_SH_NS1E_6fusion15FusionCallbacksIS1I_NS1L_17LinearCombinationISG_fSG_fLNS_15FloatRoundStyleE2EEESF_S1K_JEEENS4_5SM1004TMEM4LOAD26SM100_TMEM_LOAD_16dp32b32xES11_S1B_NS4_39AutoVectorizingCopyWithAssumedAlignmentILi128EEENS4_14SM90_TMA_STOREES1B_S1W_S1W_EEEvvEEEEvNT_6ParamsE:
	.zero		2944


//--------------------- SYMBOLS --------------------------

	.type		.nv.reservedSmem.offset0,@object
	.size		.nv.reservedSmem.offset0,0x4
	.type		.nv.reservedSmem.cap,@object
	.size		.nv.reservedSmem.cap,0x4
	.type		__assertfail,@function
